	.target	sm_90a

	.elftype	@"ET_EXEC"


//--------------------- .note.nv.tkinfo           --------------------------
	.section	.note.nv.tkinfo,"",@"SHT_NOTE"
	.sectionflags	@"SHF_NOTE_NV_TKINFO"
	.tkinfo
        /*0018*/ 	.word	0x00000002
        /*0030*/ 	.string	""
        /*0030*/ 	.string	"ptxas"
        /*0030*/ 	.string	"Cuda compilation tools, release 13.0, V13.0.88"
        /*0030*/ 	.string	"Build cuda_13.0.r13.0/compiler.36424714_0"
        /*0030*/ 	.string	"-arch sm_90a -m 64 "



//--------------------- .note.nv.cuinfo           --------------------------
	.section	.note.nv.cuinfo,"",@"SHT_NOTE"
	.sectionflags	@"SHF_NOTE_NV_CUINFO"
        /*0018*/ 	.short	0x0002
        /*001a*/ 	.short	0x005a
        /*001c*/ 	.short	0x0082
	.zero		2


//--------------------- .nv.info                  --------------------------
	.section	.nv.info,"",@"SHT_CUDA_INFO"
	.align	4


	//----- nvinfo : EIATTR_REGCOUNT
	.align		4
        /*0000*/ 	.byte	0x04, 0x2f
        /*0002*/ 	.short	(.L_15 - .L_14)
	.align		4
.L_14:
        /*0004*/ 	.word	index@(_ZN7cutlass13device_kernelINS_4gemm6kernel13GemmUniversalIN4cute5tupleIJiiiiEEENS1_10collective13CollectiveMmaINS1_34MainloopSm90TmaGmmaWarpSpecializedILi3ENS5_IJNS4_1CILi1EEESB_SB_EEENS1_32KernelTmaWarpSpecializedPingpongEEENS5_IJNSA_ILi64EEENSA_ILi192EEENSA_ILi128EEEEEENS_10bfloat16_tENS5_IJlSB_lEEESJ_SK_NS4_8TiledMMAINS4_8MMA_AtomIJNS4_4SM904GMMA28MMA_64x192x16_F32BF16BF16_SSILNSO_5MajorE0ELSQ_0ELNSO_7ScaleInE1ELSR_1EEEEEENS4_6LayoutISC_NS5_IJNSA_ILi0EEESV_SV_EEEEENS5_IJNS4_10UnderscoreESY_SY_EEEEENS4_13SM90_TMA_LOADENS4_14ComposedLayoutINS4_7SwizzleILi3ELi4ELi3EEENS4_18smem_ptr_flag_bitsILi16EEENSU_INS5_IJNSA_ILi8EEESF_EEENS5_IJSF_SB_EEEEEEEvNS4_8identityES11_S1B_vS1C_EENS_8epilogue10collective6detail29Sm90TmaWarpSpecializedAdapterINS1F_15DefaultEpilogueISJ_SK_SK_NS1E_6thread17LinearCombinationISJ_Li1EffLNS1J_9ScaleType4KindE0ELNS_15FloatRoundStyleE2ESJ_EENS1_15EpilogueDefaultEEEEEvvEEEEvNT_6ParamsE)
        /*0008*/ 	.word	0x000000a8


	//----- nvinfo : EIATTR_FRAME_SIZE
	.align		4
.L_15:
        /*000c*/ 	.byte	0x04, 0x11
        /*000e*/ 	.short	(.L_17 - .L_16)
	.align		4
.L_16:
        /*0010*/ 	.word	index@(_ZN7cutlass13device_kernelINS_4gemm6kernel13GemmUniversalIN4cute5tupleIJiiiiEEENS1_10collective13CollectiveMmaINS1_34MainloopSm90TmaGmmaWarpSpecializedILi3ENS5_IJNS4_1CILi1EEESB_SB_EEENS1_32KernelTmaWarpSpecializedPingpongEEENS5_IJNSA_ILi64EEENSA_ILi192EEENSA_ILi128EEEEEENS_10bfloat16_tENS5_IJlSB_lEEESJ_SK_NS4_8TiledMMAINS4_8MMA_AtomIJNS4_4SM904GMMA28MMA_64x192x16_F32BF16BF16_SSILNSO_5MajorE0ELSQ_0ELNSO_7ScaleInE1ELSR_1EEEEEENS4_6LayoutISC_NS5_IJNSA_ILi0EEESV_SV_EEEEENS5_IJNS4_10UnderscoreESY_SY_EEEEENS4_13SM90_TMA_LOADENS4_14ComposedLayoutINS4_7SwizzleILi3ELi4ELi3EEENS4_18smem_ptr_flag_bitsILi16EEENSU_INS5_IJNSA_ILi8EEESF_EEENS5_IJSF_SB_EEEEEEEvNS4_8identityES11_S1B_vS1C_EENS_8epilogue10collective6detail29Sm90TmaWarpSpecializedAdapterINS1F_15DefaultEpilogueISJ_SK_SK_NS1E_6thread17LinearCombinationISJ_Li1EffLNS1J_9ScaleType4KindE0ELNS_15FloatRoundStyleE2ESJ_EENS1_15EpilogueDefaultEEEEEvvEEEEvNT_6ParamsE)
        /*0014*/ 	.word	0x00000008


	//----- nvinfo : EIATTR_MIN_STACK_SIZE
	.align		4
.L_17:
        /*0018*/ 	.byte	0x04, 0x12
        /*001a*/ 	.short	(.L_19 - .L_18)
	.align		4
.L_18:
        /*001c*/ 	.word	index@(_ZN7cutlass13device_kernelINS_4gemm6kernel13GemmUniversalIN4cute5tupleIJiiiiEEENS1_10collective13CollectiveMmaINS1_34MainloopSm90TmaGmmaWarpSpecializedILi3ENS5_IJNS4_1CILi1EEESB_SB_EEENS1_32KernelTmaWarpSpecializedPingpongEEENS5_IJNSA_ILi64EEENSA_ILi192EEENSA_ILi128EEEEEENS_10bfloat16_tENS5_IJlSB_lEEESJ_SK_NS4_8TiledMMAINS4_8MMA_AtomIJNS4_4SM904GMMA28MMA_64x192x16_F32BF16BF16_SSILNSO_5MajorE0ELSQ_0ELNSO_7ScaleInE1ELSR_1EEEEEENS4_6LayoutISC_NS5_IJNSA_ILi0EEESV_SV_EEEEENS5_IJNS4_10UnderscoreESY_SY_EEEEENS4_13SM90_TMA_LOADENS4_14ComposedLayoutINS4_7SwizzleILi3ELi4ELi3EEENS4_18smem_ptr_flag_bitsILi16EEENSU_INS5_IJNSA_ILi8EEESF_EEENS5_IJSF_SB_EEEEEEEvNS4_8identityES11_S1B_vS1C_EENS_8epilogue10collective6detail29Sm90TmaWarpSpecializedAdapterINS1F_15DefaultEpilogueISJ_SK_SK_NS1E_6thread17LinearCombinationISJ_Li1EffLNS1J_9ScaleType4KindE0ELNS_15FloatRoundStyleE2ESJ_EENS1_15EpilogueDefaultEEEEEvvEEEEvNT_6ParamsE)
        /*0020*/ 	.word	0x00000008
.L_19:


//--------------------- .nv.compat                --------------------------
	.section	.nv.compat,"",@"SHT_CUDA_COMPAT_INFO"
	.align	4
        /*0000*/ 	.byte	0x02, 0x09, 0x01, 0x00, 0x02, 0x02, 0x04, 0x00, 0x02, 0x05, 0x05, 0x00, 0x03, 0x07, 0x01, 0x01
        /*0010*/ 	.byte	0x02, 0x03, 0x01, 0x00, 0x02, 0x06, 0x01, 0x00, 0x04, 0x0b, 0x08, 0x00, 0x00, 0x00, 0x00, 0x00
        /*0020*/ 	.byte	0x00, 0x00, 0x00, 0x00


//--------------------- .nv.info._ZN7cutlass13device_kernelINS_4gemm6kernel13GemmUniversalIN4cute5tupleIJiiiiEEENS1_10collective13CollectiveMmaINS1_34MainloopSm90TmaGmmaWarpSpecializedILi3ENS5_IJNS4_1CILi1EEESB_SB_EEENS1_32KernelTmaWarpSpecializedPingpongEEENS5_IJNSA_ILi64EEENSA_ILi192EEENSA_ILi128EEEEEENS_10bfloat16_tENS5_IJlSB_lEEESJ_SK_NS4_8TiledMMAINS4_8MMA_AtomIJNS4_4SM904GMMA28MMA_64x192x16_F32BF16BF16_SSILNSO_5MajorE0ELSQ_0ELNSO_7ScaleInE1ELSR_1EEEEEENS4_6LayoutISC_NS5_IJNSA_ILi0EEESV_SV_EEEEENS5_IJNS4_10UnderscoreESY_SY_EEEEENS4_13SM90_TMA_LOADENS4_14ComposedLayoutINS4_7SwizzleILi3ELi4ELi3EEENS4_18smem_ptr_flag_bitsILi16EEENSU_INS5_IJNSA_ILi8EEESF_EEENS5_IJSF_SB_EEEEEEEvNS4_8identityES11_S1B_vS1C_EENS_8epilogue10collective6detail29Sm90TmaWarpSpecializedAdapterINS1F_15DefaultEpilogueISJ_SK_SK_NS1E_6thread17LinearCombinationISJ_Li1EffLNS1J_9ScaleType4KindE0ELNS_15FloatRoundStyleE2ESJ_EENS1_15EpilogueDefaultEEEEEvvEEEEvNT_6ParamsE --------------------------
	.section	.nv.info._ZN7cutlass13device_kernelINS_4gemm6kernel13GemmUniversalIN4cute5tupleIJiiiiEEENS1_10collective13CollectiveMmaINS1_34MainloopSm90TmaGmmaWarpSpecializedILi3ENS5_IJNS4_1CILi1EEESB_SB_EEENS1_32KernelTmaWarpSpecializedPingpongEEENS5_IJNSA_ILi64EEENSA_ILi192EEENSA_ILi128EEEEEENS_10bfloat16_tENS5_IJlSB_lEEESJ_SK_NS4_8TiledMMAINS4_8MMA_AtomIJNS4_4SM904GMMA28MMA_64x192x16_F32BF16BF16_SSILNSO_5MajorE0ELSQ_0ELNSO_7ScaleInE1ELSR_1EEEEEENS4_6LayoutISC_NS5_IJNSA_ILi0EEESV_SV_EEEEENS5_IJNS4_10UnderscoreESY_SY_EEEEENS4_13SM90_TMA_LOADENS4_14ComposedLayoutINS4_7SwizzleILi3ELi4ELi3EEENS4_18smem_ptr_flag_bitsILi16EEENSU_INS5_IJNSA_ILi8EEESF_EEENS5_IJSF_SB_EEEEEEEvNS4_8identityES11_S1B_vS1C_EENS_8epilogue10collective6detail29Sm90TmaWarpSpecializedAdapterINS1F_15DefaultEpilogueISJ_SK_SK_NS1E_6thread17LinearCombinationISJ_Li1EffLNS1J_9ScaleType4KindE0ELNS_15FloatRoundStyleE2ESJ_EENS1_15EpilogueDefaultEEEEEvvEEEEvNT_6ParamsE,"",@"SHT_CUDA_INFO"
	.sectionflags	@""
	.align	4


	//----- nvinfo : EIATTR_CUDA_API_VERSION
	.align		4
        /*0000*/ 	.byte	0x04, 0x37
        /*0002*/ 	.short	(.L_21 - .L_20)
.L_20:
        /*0004*/ 	.word	0x00000082


	//----- nvinfo : EIATTR_KPARAM_INFO
	.align		4
.L_21:
        /*0008*/ 	.byte	0x04, 0x17
        /*000a*/ 	.short	(.L_23 - .L_22)
.L_22:
        /*000c*/ 	.word	0x00000000
        /*0010*/ 	.short	0x0000
        /*0012*/ 	.short	0x0070
        /*0014*/ 	.byte	0x00, 0xf0, 0x01, 0x10


	//----- nvinfo : EIATTR_SPARSE_MMA_MASK
	.align		4
.L_23:
        /*0018*/ 	.byte	0x03, 0x50
        /*001a*/ 	.short	0x0000


	//----- nvinfo : EIATTR_MAXREG_COUNT
	.align		4
        /*001c*/ 	.byte	0x03, 0x1b
        /*001e*/ 	.short	0x00a8


	//----- nvinfo : EIATTR_NUM_BARRIERS
	.align		4
        /*0020*/ 	.byte	0x02, 0x4c
        /*0022*/ 	.byte	0x01
	.zero		1


	//----- nvinfo : EIATTR_EXTERNS
	.align		4
        /*0024*/ 	.byte	0x04, 0x0f
        /*0026*/ 	.short	(.L_25 - .L_24)


	//   ....[0]....
	.align		4
.L_24:
        /*0028*/ 	.word	index@(__assertfail)


	//----- nvinfo : EIATTR_ANNOTATIONS
	.align		4
.L_25:
        /*002c*/ 	.byte	0x04, 0x55
        /*002e*/ 	.short	(.L_27 - .L_26)


	//   ....[0]....
.L_26:
        /*0030*/ 	.word	0x00000001
        /*0034*/ 	.byte	0xb0, 0x0a, 0x00, 0x00, 0x01, 0x00, 0x00, 0x00, 0xd0, 0x11, 0x00, 0x00, 0x01, 0x00, 0x00, 0x00
        /*0044*/ 	.byte	0x00, 0x82, 0x00, 0x00, 0x01, 0x00, 0x00, 0x00, 0x60, 0x8e, 0x00, 0x00


	//----- nvinfo : EIATTR_MERCURY_ISA_VERSION
	.align		4
.L_27:
        /*0050*/ 	.byte	0x03, 0x5f
        /*0052*/ 	.short	0x0101


	//----- nvinfo : EIATTR_INT_WARP_WIDE_INSTR_OFFSETS
	.align		4
        /*0054*/ 	.byte	0x04, 0x31
        /*0056*/ 	.short	(.L_29 - .L_28)


	//   ....[0]....
.L_28:
        /*0058*/ 	.word	0x00000410


	//   ....[1]....
        /*005c*/ 	.word	0x00000430


	//   ....[2]....
        /*0060*/ 	.word	0x000004b0


	//   ....[3]....
        /*0064*/ 	.word	0x000004c0


	//   ....[4]....
        /*0068*/ 	.word	0x000004d0


	//   ....[5]....
        /*006c*/ 	.word	0x000004f0


	//   ....[6]....
        /*0070*/ 	.word	0x00000540


	//   ....[7]....
        /*0074*/ 	.word	0x00000560


	//----- nvinfo : EIATTR_COOP_GROUP_MASK_REGIDS
	.align		4
.L_29:
        /*0078*/ 	.byte	0x04, 0x29
        /*007a*/ 	.short	(.L_31 - .L_30)


	//   ....[0]....
.L_30:
        /*007c*/ 	.word	0xffffffff


	//   ....[1]....
        /*0080*/ 	.word	0xffffffff


	//   ....[2]....
        /*0084*/ 	.word	0xffffffff


	//   ....[3]....
        /*0088*/ 	.word	0xffffffff


	//   ....[4]....
        /*008c*/ 	.word	0xffffffff


	//   ....[5]....
        /*0090*/ 	.word	0xffffffff


	//----- nvinfo : EIATTR_COOP_GROUP_INSTR_OFFSETS
	.align		4
.L_31:
        /*0094*/ 	.byte	0x04, 0x28
        /*0096*/ 	.short	(.L_33 - .L_32)


	//   ....[0]....
.L_32:
        /*0098*/ 	.word	0x00000070


	//   ....[1]....
        /*009c*/ 	.word	0x00000080


	//   ....[2]....
        /*00a0*/ 	.word	0x00000140


	//   ....[3]....
        /*00a4*/ 	.word	0x000002b0


	//   ....[4]....
        /*00a8*/ 	.word	0x000002f0


	//   ....[5]....
        /*00ac*/ 	.word	0x00000330


	//----- nvinfo : EIATTR_REG_RECONFIG
	.align		4
.L_33:
        /*00b0*/ 	.byte	0x01, 0x54
	.zero		2


	//----- nvinfo : EIATTR_SYSCALL_OFFSETS
	.align		4
        /*00b4*/ 	.byte	0x04, 0x46
        /*00b6*/ 	.short	(.L_35 - .L_34)


	//   ....[0]....
.L_34:
        /*00b8*/ 	.word	0x00001630


	//----- nvinfo : EIATTR_MBARRIER_INSTR_OFFSETS
	.align		4
.L_35:
        /*00bc*/ 	.byte	0x04, 0x39
        /*00be*/ 	.short	(.L_37 - .L_36)


	//   ....[0]....
.L_36:
        /*00c0*/ 	.word	0x00000240
        /*00c4*/ 	.word	0x000000ff
        /*00c8*/ 	.word	0x00000000
        /*00cc*/ 	.short	0x0100
        /*00ce*/ 	.byte	0x08
	.zero		1


	//   ....[1]....
        /*00d0*/ 	.word	0x00000250
        /*00d4*/ 	.word	0x000000ff
        /*00d8*/ 	.word	0x00000018
        /*00dc*/ 	.short	0x0100
        /*00de*/ 	.byte	0x08
	.zero		1


	//   ....[2]....
        /*00e0*/ 	.word	0x00000260
        /*00e4*/ 	.word	0x000000ff
        /*00e8*/ 	.word	0x00000008
        /*00ec*/ 	.short	0x0100
        /*00ee*/ 	.byte	0x08
	.zero		1


	//   ....[3]....
        /*00f0*/ 	.word	0x00000270
        /*00f4*/ 	.word	0x000000ff
        /*00f8*/ 	.word	0x00000020
        /*00fc*/ 	.short	0x0100
        /*00fe*/ 	.byte	0x08
	.zero		1


	//   ....[4]....
        /*0100*/ 	.word	0x00000280
        /*0104*/ 	.word	0x000000ff
        /*0108*/ 	.word	0x00000010
        /*010c*/ 	.short	0x0100
        /*010e*/ 	.byte	0x08
	.zero		1


	//   ....[5]....
        /*0110*/ 	.word	0x00000290
        /*0114*/ 	.word	0x000000ff
        /*0118*/ 	.word	0x00000028
        /*011c*/ 	.short	0x0100
        /*011e*/ 	.byte	0x08
	.zero		1


	//   ....[6]....
        /*0120*/ 	.word	0x000005a0
        /*0124*/ 	.word	0x000000ff
        /*0128*/ 	.word	0x00000060
        /*012c*/ 	.short	0x0100
        /*012e*/ 	.byte	0x08
	.zero		1


	//   ....[7]....
        /*0130*/ 	.word	0x00000610
        /*0134*/ 	.word	0x000000ff
        /*0138*/ 	.word	0x00000068
        /*013c*/ 	.short	0x0100
        /*013e*/ 	.byte	0x08
	.zero		1


	//   ....[8]....
        /*0140*/ 	.word	0x00000630
        /*0144*/ 	.word	0x000000ff
        /*0148*/ 	.word	0x00000040
        /*014c*/ 	.short	0x0100
        /*014e*/ 	.byte	0x09
	.zero		1


	//   ....[9]....
        /*0150*/ 	.word	0x00000640
        /*0154*/ 	.word	0x000000ff
        /*0158*/ 	.word	0x00000048
        /*015c*/ 	.short	0x0100
        /*015e*/ 	.byte	0x09
	.zero		1


	//   ....[10]....
        /*0160*/ 	.word	0x00000650
        /*0164*/ 	.word	0x000000ff
        /*0168*/ 	.word	0x00000050
        /*016c*/ 	.short	0x0100
        /*016e*/ 	.byte	0x09
	.zero		1


	//   ....[11]....
        /*0170*/ 	.word	0x00000660
        /*0174*/ 	.word	0x000000ff
        /*0178*/ 	.word	0x00000058
        /*017c*/ 	.short	0x0100
        /*017e*/ 	.byte	0x09
	.zero		1


	//   ....[12]....
        /*0180*/ 	.word	0x000014f0
        /*0184*/ 	.word	0x000000ff
        /*0188*/ 	.word	0xfffffff8
        /*018c*/ 	.short	0x010a
        /*018e*/ 	.byte	0x2b
	.zero		1


	//   ....[13]....
        /*0190*/ 	.word	0x000016b0
        /*0194*/ 	.word	0x00000003
        /*0198*/ 	.word	0x00000000
        /*019c*/ 	.short	0x010a
        /*019e*/ 	.byte	0x3f
	.zero		1


	//   ....[14]....
        /*01a0*/ 	.word	0x00001710
        /*01a4*/ 	.word	0x00000003
        /*01a8*/ 	.word	0x00000000
        /*01ac*/ 	.short	0x010a
        /*01ae*/ 	.byte	0x3f
	.zero		1


	//   ....[15]....
        /*01b0*/ 	.word	0x00001c30
        /*01b4*/ 	.word	0x000000ff
        /*01b8*/ 	.word	0x00000000
        /*01bc*/ 	.short	0x010a
        /*01be*/ 	.byte	0x08
	.zero		1


	//   ....[16]....
        /*01c0*/ 	.word	0x00001c70
        /*01c4*/ 	.word	0x000000ff
        /*01c8*/ 	.word	0x00000000
        /*01cc*/ 	.short	0x010a
        /*01ce*/ 	.byte	0x08
	.zero		1


	//   ....[17]....
        /*01d0*/ 	.word	0x00002090
        /*01d4*/ 	.word	0x000000ff
        /*01d8*/ 	.word	0x00000000
        /*01dc*/ 	.short	0x0101
        /*01de*/ 	.byte	0x08
	.zero		1


	//   ....[18]....
        /*01e0*/ 	.word	0x00002190
        /*01e4*/ 	.word	0x00000003
        /*01e8*/ 	.word	0x00000000
        /*01ec*/ 	.short	0x0101
        /*01ee*/ 	.byte	0x2e
	.zero		1


	//   ....[19]....
        /*01f0*/ 	.word	0x00002260
        /*01f4*/ 	.word	0x000000ff
        /*01f8*/ 	.word	0x00000000
        /*01fc*/ 	.short	0x0101
        /*01fe*/ 	.byte	0x06
	.zero		1


	//   ....[20]....
        /*0200*/ 	.word	0x000022d0
        /*0204*/ 	.word	0x000000ff
        /*0208*/ 	.word	0x00000008
        /*020c*/ 	.short	0x010a
        /*020e*/ 	.byte	0x2b
	.zero		1


	//   ....[21]....
        /*0210*/ 	.word	0x00008240
        /*0214*/ 	.word	0x00000000
        /*0218*/ 	.word	0x00000000
        /*021c*/ 	.short	0x0101
        /*021e*/ 	.byte	0x2e
	.zero		1


	//   ....[22]....
        /*0220*/ 	.word	0x00008b10
        /*0224*/ 	.word	0x0000000b
        /*0228*/ 	.word	0x00000018
        /*022c*/ 	.short	0x010a
        /*022e*/ 	.byte	0x3f
	.zero		1


	//   ....[23]....
        /*0230*/ 	.word	0x00008f90
        /*0234*/ 	.word	0x00000006
        /*0238*/ 	.word	0x00000068
        /*023c*/ 	.short	0x0101
        /*023e*/ 	.byte	0x3f
	.zero		1


	//   ....[24]....
        /*0240*/ 	.word	0x000096b0
        /*0244*/ 	.word	0x00000007
        /*0248*/ 	.word	0x00000000
        /*024c*/ 	.short	0x010a
        /*024e*/ 	.byte	0x3f
	.zero		1


	//   ....[25]....
        /*0250*/ 	.word	0x00009730
        /*0254*/ 	.word	0x00000004
        /*0258*/ 	.word	0x00000000
        /*025c*/ 	.short	0x010a
        /*025e*/ 	.byte	0x3f
	.zero		1


	//   ....[26]....
        /*0260*/ 	.word	0x000097c0
        /*0264*/ 	.word	0x00000005
        /*0268*/ 	.word	0x00000000
        /*026c*/ 	.short	0x010a
        /*026e*/ 	.byte	0x3f
	.zero		1


	//   ....[27]....
        /*0270*/ 	.word	0x00009830
        /*0274*/ 	.word	0x00000003
        /*0278*/ 	.word	0xfffffff8
        /*027c*/ 	.short	0x010a
        /*027e*/ 	.byte	0x3f
	.zero		1


	//   ....[28]....
        /*0280*/ 	.word	0x00009880
        /*0284*/ 	.word	0x00000003
        /*0288*/ 	.word	0x00000000
        /*028c*/ 	.short	0x010a
        /*028e*/ 	.byte	0x3f
	.zero		1


	//   ....[29]....
        /*0290*/ 	.word	0x000098e0
        /*0294*/ 	.word	0x00000004
        /*0298*/ 	.word	0x00000000
        /*029c*/ 	.short	0x010a
        /*029e*/ 	.byte	0x3f
	.zero		1


	//   ....[30]....
        /*02a0*/ 	.word	0x00009940
        /*02a4*/ 	.word	0x00000003
        /*02a8*/ 	.word	0x00000008
        /*02ac*/ 	.short	0x010a
        /*02ae*/ 	.byte	0x3f
	.zero		1


	//   ....[31]....
        /*02b0*/ 	.word	0x00009a10
        /*02b4*/ 	.word	0x0000000b
        /*02b8*/ 	.word	0x00000018
        /*02bc*/ 	.short	0x010a
        /*02be*/ 	.byte	0x3f
	.zero		1


	//   ....[32]....
        /*02c0*/ 	.word	0x00009ae0
        /*02c4*/ 	.word	0x00000007
        /*02c8*/ 	.word	0x00000000
        /*02cc*/ 	.short	0x010a
        /*02ce*/ 	.byte	0x3f
	.zero		1


	//   ....[33]....
        /*02d0*/ 	.word	0x00009b30
        /*02d4*/ 	.word	0x00000004
        /*02d8*/ 	.word	0x00000000
        /*02dc*/ 	.short	0x010a
        /*02de*/ 	.byte	0x3f
	.zero		1


	//----- nvinfo : EIATTR_NUM_MBARRIERS
	.align		4
.L_37:
        /*02e0*/ 	.byte	0x03, 0x38
        /*02e2*/ 	.short	0x000c


	//----- nvinfo : EIATTR_EXIT_INSTR_OFFSETS
	.align		4
        /*02e4*/ 	.byte	0x04, 0x1c
        /*02e6*/ 	.short	(.L_39 - .L_38)


	//   ....[0]....
.L_38:
        /*02e8*/ 	.word	0x00001160


	//   ....[1]....
        /*02ec*/ 	.word	0x000011c0


	//   ....[2]....
        /*02f0*/ 	.word	0x00008840


	//   ....[3]....
        /*02f4*/ 	.word	0x00008870


	//   ....[4]....
        /*02f8*/ 	.word	0x00009810


	//----- nvinfo : EIATTR_MAX_THREADS
	.align		4
.L_39:
        /*02fc*/ 	.byte	0x04, 0x05
        /*02fe*/ 	.short	(.L_41 - .L_40)
.L_40:
        /*0300*/ 	.word	0x00000180
        /*0304*/ 	.word	0x00000001
        /*0308*/ 	.word	0x00000001


	//----- nvinfo : EIATTR_CRS_STACK_SIZE
	.align		4
.L_41:
        /*030c*/ 	.byte	0x04, 0x1e
        /*030e*/ 	.short	(.L_43 - .L_42)
.L_42:
        /*0310*/ 	.word	0x00000000


	//----- nvinfo : EIATTR_CBANK_PARAM_SIZE
	.align		4
.L_43:
        /*0314*/ 	.byte	0x03, 0x19
        /*0316*/ 	.short	0x0470


	//----- nvinfo : EIATTR_PARAM_CBANK
	.align		4
        /*0318*/ 	.byte	0x04, 0x0a
        /*031a*/ 	.short	(.L_45 - .L_44)
	.align		4
.L_44:
        /*031c*/ 	.word	index@(.nv.constant0._ZN7cutlass13device_kernelINS_4gemm6kernel13GemmUniversalIN4cute5tupleIJiiiiEEENS1_10collective13CollectiveMmaINS1_34MainloopSm90TmaGmmaWarpSpecializedILi3ENS5_IJNS4_1CILi1EEESB_SB_EEENS1_32KernelTmaWarpSpecializedPingpongEEENS5_IJNSA_ILi64EEENSA_ILi192EEENSA_ILi128EEEEEENS_10bfloat16_tENS5_IJlSB_lEEESJ_SK_NS4_8TiledMMAINS4_8MMA_AtomIJNS4_4SM904GMMA28MMA_64x192x16_F32BF16BF16_SSILNSO_5MajorE0ELSQ_0ELNSO_7ScaleInE1ELSR_1EEEEEENS4_6LayoutISC_NS5_IJNSA_ILi0EEESV_SV_EEEEENS5_IJNS4_10UnderscoreESY_SY_EEEEENS4_13SM90_TMA_LOADENS4_14ComposedLayoutINS4_7SwizzleILi3ELi4ELi3EEENS4_18smem_ptr_flag_bitsILi16EEENSU_INS5_IJNSA_ILi8EEESF_EEENS5_IJSF_SB_EEEEEEEvNS4_8identityES11_S1B_vS1C_EENS_8epilogue10collective6detail29Sm90TmaWarpSpecializedAdapterINS1F_15DefaultEpilogueISJ_SK_SK_NS1E_6thread17LinearCombinationISJ_Li1EffLNS1J_9ScaleType4KindE0ELNS_15FloatRoundStyleE2ESJ_EENS1_15EpilogueDefaultEEEEEvvEEEEvNT_6ParamsE)
        /*0320*/ 	.short	0x0210
        /*0322*/ 	.short	0x0470


	//----- nvinfo : EIATTR_SW_WAR
	.align		4
.L_45:
        /*0324*/ 	.byte	0x04, 0x36
        /*0326*/ 	.short	(.L_47 - .L_46)
.L_46:
        /*0328*/ 	.word	0x00000008
.L_47:


//--------------------- .nv.callgraph             --------------------------
	.section	.nv.callgraph,"",@"SHT_CUDA_CALLGRAPH"
	.align	4
	.sectionentsize	8
	.align		4
        /*0000*/ 	.word	0x00000000
	.align		4
        /*0004*/ 	.word	0xffffffff
	.align		4
        /*0008*/ 	.word	index@(_ZN7cutlass13device_kernelINS_4gemm6kernel13GemmUniversalIN4cute5tupleIJiiiiEEENS1_10collective13CollectiveMmaINS1_34MainloopSm90TmaGmmaWarpSpecializedILi3ENS5_IJNS4_1CILi1EEESB_SB_EEENS1_32KernelTmaWarpSpecializedPingpongEEENS5_IJNSA_ILi64EEENSA_ILi192EEENSA_ILi128EEEEEENS_10bfloat16_tENS5_IJlSB_lEEESJ_SK_NS4_8TiledMMAINS4_8MMA_AtomIJNS4_4SM904GMMA28MMA_64x192x16_F32BF16BF16_SSILNSO_5MajorE0ELSQ_0ELNSO_7ScaleInE1ELSR_1EEEEEENS4_6LayoutISC_NS5_IJNSA_ILi0EEESV_SV_EEEEENS5_IJNS4_10UnderscoreESY_SY_EEEEENS4_13SM90_TMA_LOADENS4_14ComposedLayoutINS4_7SwizzleILi3ELi4ELi3EEENS4_18smem_ptr_flag_bitsILi16EEENSU_INS5_IJNSA_ILi8EEESF_EEENS5_IJSF_SB_EEEEEEEvNS4_8identityES11_S1B_vS1C_EENS_8epilogue10collective6detail29Sm90TmaWarpSpecializedAdapterINS1F_15DefaultEpilogueISJ_SK_SK_NS1E_6thread17LinearCombinationISJ_Li1EffLNS1J_9ScaleType4KindE0ELNS_15FloatRoundStyleE2ESJ_EENS1_15EpilogueDefaultEEEEEvvEEEEvNT_6ParamsE)
	.align		4
        /*000c*/ 	.word	index@(__assertfail)
	.align		4
        /*0010*/ 	.word	0x00000000
	.align		4
        /*0014*/ 	.word	0xfffffffe
	.align		4
        /*0018*/ 	.word	0x00000000
	.align		4
        /*001c*/ 	.word	0xfffffffd
	.align		4
        /*0020*/ 	.word	0x00000000
	.align		4
        /*0024*/ 	.word	0xfffffffc


//--------------------- .nv.constant4             --------------------------
	.section	.nv.constant4,"a",@progbits
	.align	8
	.align		8
.nv.constant4:
        /*0000*/ 	.dword	__assertfail
	.align		8
        /*0008*/ 	.dword	__unnamed_1
	.align		8
        /*0010*/ 	.dword	_ZN40_INTERNAL_a3107864_4_k_cu_416f366f_126584cuda3std3__45__cpo5beginE
	.align		8
        /*0018*/ 	.dword	_ZN40_INTERNAL_a3107864_4_k_cu_416f366f_126584cuda3std3__45__cpo3endE
	.align		8
        /*0020*/ 	.dword	_ZN40_INTERNAL_a3107864_4_k_cu_416f366f_126584cuda3std3__45__cpo6cbeginE
	.align		8
        /*0028*/ 	.dword	_ZN40_INTERNAL_a3107864_4_k_cu_416f366f_126584cuda3std3__45__cpo4cendE
	.align		8
        /*0030*/ 	.dword	_ZN40_INTERNAL_a3107864_4_k_cu_416f366f_126584cuda3std3__442_GLOBAL__N__a3107864_4_k_cu_416f366f_126586ignoreE
	.align		8
        /*0038*/ 	.dword	_ZN40_INTERNAL_a3107864_4_k_cu_416f366f_126584cuda3std3__419piecewise_constructE
	.align		8
        /*0040*/ 	.dword	_ZN40_INTERNAL_a3107864_4_k_cu_416f366f_126584cuda3std3__48in_placeE
	.align		8
        /*0048*/ 	.dword	_ZN40_INTERNAL_a3107864_4_k_cu_416f366f_126584cuda3std6ranges3__45__cpo4swapE
	.align		8
        /*0050*/ 	.dword	_ZN40_INTERNAL_a3107864_4_k_cu_416f366f_126584cuda3std6ranges3__45__cpo9iter_moveE
	.align		8
        /*0058*/ 	.dword	_ZN40_INTERNAL_a3107864_4_k_cu_416f366f_126584cute7productE
	.align		8
        /*0060*/ 	.dword	_ZN40_INTERNAL_a3107864_4_k_cu_416f366f_126584cute1_E
	.align		8
        /*0068*/ 	.dword	$str$22
	.align		8
        /*0070*/ 	.dword	$str$23


//--------------------- .text._ZN7cutlass13device_kernelINS_4gemm6kernel13GemmUniversalIN4cute5tupleIJiiiiEEENS1_10collective13CollectiveMmaINS1_34MainloopSm90TmaGmmaWarpSpecializedILi3ENS5_IJNS4_1CILi1EEESB_SB_EEENS1_32KernelTmaWarpSpecializedPingpongEEENS5_IJNSA_ILi64EEENSA_ILi192EEENSA_ILi128EEEEEENS_10bfloat16_tENS5_IJlSB_lEEESJ_SK_NS4_8TiledMMAINS4_8MMA_AtomIJNS4_4SM904GMMA28MMA_64x192x16_F32BF16BF16_SSILNSO_5MajorE0ELSQ_0ELNSO_7ScaleInE1ELSR_1EEEEEENS4_6LayoutISC_NS5_IJNSA_ILi0EEESV_SV_EEEEENS5_IJNS4_10UnderscoreESY_SY_EEEEENS4_13SM90_TMA_LOADENS4_14ComposedLayoutINS4_7SwizzleILi3ELi4ELi3EEENS4_18smem_ptr_flag_bitsILi16EEENSU_INS5_IJNSA_ILi8EEESF_EEENS5_IJSF_SB_EEEEEEEvNS4_8identityES11_S1B_vS1C_EENS_8epilogue10collective6detail29Sm90TmaWarpSpecializedAdapterINS1F_15DefaultEpilogueISJ_SK_SK_NS1E_6thread17LinearCombinationISJ_Li1EffLNS1J_9ScaleType4KindE0ELNS_15FloatRoundStyleE2ESJ_EENS1_15EpilogueDefaultEEEEEvvEEEEvNT_6ParamsE --------------------------
	.section	.text._ZN7cutlass13device_kernelINS_4gemm6kernel13GemmUniversalIN4cute5tupleIJiiiiEEENS1_10collective13CollectiveMmaINS1_34MainloopSm90TmaGmmaWarpSpecializedILi3ENS5_IJNS4_1CILi1EEESB_SB_EEENS1_32KernelTmaWarpSpecializedPingpongEEENS5_IJNSA_ILi64EEENSA_ILi192EEENSA_ILi128EEEEEENS_10bfloat16_tENS5_IJlSB_lEEESJ_SK_NS4_8TiledMMAINS4_8MMA_AtomIJNS4_4SM904GMMA28MMA_64x192x16_F32BF16BF16_SSILNSO_5MajorE0ELSQ_0ELNSO_7ScaleInE1ELSR_1EEEEEENS4_6LayoutISC_NS5_IJNSA_ILi0EEESV_SV_EEEEENS5_IJNS4_10UnderscoreESY_SY_EEEEENS4_13SM90_TMA_LOADENS4_14ComposedLayoutINS4_7SwizzleILi3ELi4ELi3EEENS4_18smem_ptr_flag_bitsILi16EEENSU_INS5_IJNSA_ILi8EEESF_EEENS5_IJSF_SB_EEEEEEEvNS4_8identityES11_S1B_vS1C_EENS_8epilogue10collective6detail29Sm90TmaWarpSpecializedAdapterINS1F_15DefaultEpilogueISJ_SK_SK_NS1E_6thread17LinearCombinationISJ_Li1EffLNS1J_9ScaleType4KindE0ELNS_15FloatRoundStyleE2ESJ_EENS1_15EpilogueDefaultEEEEEvvEEEEvNT_6ParamsE,"ax",@progbits
	.align	128
.text._ZN7cutlass13device_kernelINS_4gemm6kernel13GemmUniversalIN4cute5tupleIJiiiiEEENS1_10collective13CollectiveMmaINS1_34MainloopSm90TmaGmmaWarpSpecializedILi3ENS5_IJNS4_1CILi1EEESB_SB_EEENS1_32KernelTmaWarpSpecializedPingpongEEENS5_IJNSA_ILi64EEENSA_ILi192EEENSA_ILi128EEEEEENS_10bfloat16_tENS5_IJlSB_lEEESJ_SK_NS4_8TiledMMAINS4_8MMA_AtomIJNS4_4SM904GMMA28MMA_64x192x16_F32BF16BF16_SSILNSO_5MajorE0ELSQ_0ELNSO_7ScaleInE1ELSR_1EEEEEENS4_6LayoutISC_NS5_IJNSA_ILi0EEESV_SV_EEEEENS5_IJNS4_10UnderscoreESY_SY_EEEEENS4_13SM90_TMA_LOADENS4_14ComposedLayoutINS4_7SwizzleILi3ELi4ELi3EEENS4_18smem_ptr_flag_bitsILi16EEENSU_INS5_IJNSA_ILi8EEESF_EEENS5_IJSF_SB_EEEEEEEvNS4_8identityES11_S1B_vS1C_EENS_8epilogue10collective6detail29Sm90TmaWarpSpecializedAdapterINS1F_15DefaultEpilogueISJ_SK_SK_NS1E_6thread17LinearCombinationISJ_Li1EffLNS1J_9ScaleType4KindE0ELNS_15FloatRoundStyleE2ESJ_EENS1_15EpilogueDefaultEEEEEvvEEEEvNT_6ParamsE:
        .type           _ZN7cutlass13device_kernelINS_4gemm6kernel13GemmUniversalIN4cute5tupleIJiiiiEEENS1_10collective13CollectiveMmaINS1_34MainloopSm90TmaGmmaWarpSpecializedILi3ENS5_IJNS4_1CILi1EEESB_SB_EEENS1_32KernelTmaWarpSpecializedPingpongEEENS5_IJNSA_ILi64EEENSA_ILi192EEENSA_ILi128EEEEEENS_10bfloat16_tENS5_IJlSB_lEEESJ_SK_NS4_8TiledMMAINS4_8MMA_AtomIJNS4_4SM904GMMA28MMA_64x192x16_F32BF16BF16_SSILNSO_5MajorE0ELSQ_0ELNSO_7ScaleInE1ELSR_1EEEEEENS4_6LayoutISC_NS5_IJNSA_ILi0EEESV_SV_EEEEENS5_IJNS4_10UnderscoreESY_SY_EEEEENS4_13SM90_TMA_LOADENS4_14ComposedLayoutINS4_7SwizzleILi3ELi4ELi3EEENS4_18smem_ptr_flag_bitsILi16EEENSU_INS5_IJNSA_ILi8EEESF_EEENS5_IJSF_SB_EEEEEEEvNS4_8identityES11_S1B_vS1C_EENS_8epilogue10collective6detail29Sm90TmaWarpSpecializedAdapterINS1F_15DefaultEpilogueISJ_SK_SK_NS1E_6thread17LinearCombinationISJ_Li1EffLNS1J_9ScaleType4KindE0ELNS_15FloatRoundStyleE2ESJ_EENS1_15EpilogueDefaultEEEEEvvEEEEvNT_6ParamsE,@function
        .size           _ZN7cutlass13device_kernelINS_4gemm6kernel13GemmUniversalIN4cute5tupleIJiiiiEEENS1_10collective13CollectiveMmaINS1_34MainloopSm90TmaGmmaWarpSpecializedILi3ENS5_IJNS4_1CILi1EEESB_SB_EEENS1_32KernelTmaWarpSpecializedPingpongEEENS5_IJNSA_ILi64EEENSA_ILi192EEENSA_ILi128EEEEEENS_10bfloat16_tENS5_IJlSB_lEEESJ_SK_NS4_8TiledMMAINS4_8MMA_AtomIJNS4_4SM904GMMA28MMA_64x192x16_F32BF16BF16_SSILNSO_5MajorE0ELSQ_0ELNSO_7ScaleInE1ELSR_1EEEEEENS4_6LayoutISC_NS5_IJNSA_ILi0EEESV_SV_EEEEENS5_IJNS4_10UnderscoreESY_SY_EEEEENS4_13SM90_TMA_LOADENS4_14ComposedLayoutINS4_7SwizzleILi3ELi4ELi3EEENS4_18smem_ptr_flag_bitsILi16EEENSU_INS5_IJNSA_ILi8EEESF_EEENS5_IJSF_SB_EEEEEEEvNS4_8identityES11_S1B_vS1C_EENS_8epilogue10collective6detail29Sm90TmaWarpSpecializedAdapterINS1F_15DefaultEpilogueISJ_SK_SK_NS1E_6thread17LinearCombinationISJ_Li1EffLNS1J_9ScaleType4KindE0ELNS_15FloatRoundStyleE2ESJ_EENS1_15EpilogueDefaultEEEEEvvEEEEvNT_6ParamsE,(.L_x_259 - _ZN7cutlass13device_kernelINS_4gemm6kernel13GemmUniversalIN4cute5tupleIJiiiiEEENS1_10collective13CollectiveMmaINS1_34MainloopSm90TmaGmmaWarpSpecializedILi3ENS5_IJNS4_1CILi1EEESB_SB_EEENS1_32KernelTmaWarpSpecializedPingpongEEENS5_IJNSA_ILi64EEENSA_ILi192EEENSA_ILi128EEEEEENS_10bfloat16_tENS5_IJlSB_lEEESJ_SK_NS4_8TiledMMAINS4_8MMA_AtomIJNS4_4SM904GMMA28MMA_64x192x16_F32BF16BF16_SSILNSO_5MajorE0ELSQ_0ELNSO_7ScaleInE1ELSR_1EEEEEENS4_6LayoutISC_NS5_IJNSA_ILi0EEESV_SV_EEEEENS5_IJNS4_10UnderscoreESY_SY_EEEEENS4_13SM90_TMA_LOADENS4_14ComposedLayoutINS4_7SwizzleILi3ELi4ELi3EEENS4_18smem_ptr_flag_bitsILi16EEENSU_INS5_IJNSA_ILi8EEESF_EEENS5_IJSF_SB_EEEEEEEvNS4_8identityES11_S1B_vS1C_EENS_8epilogue10collective6detail29Sm90TmaWarpSpecializedAdapterINS1F_15DefaultEpilogueISJ_SK_SK_NS1E_6thread17LinearCombinationISJ_Li1EffLNS1J_9ScaleType4KindE0ELNS_15FloatRoundStyleE2ESJ_EENS1_15EpilogueDefaultEEEEEvvEEEEvNT_6ParamsE)
        .other          _ZN7cutlass13device_kernelINS_4gemm6kernel13GemmUniversalIN4cute5tupleIJiiiiEEENS1_10collective13CollectiveMmaINS1_34MainloopSm90TmaGmmaWarpSpecializedILi3ENS5_IJNS4_1CILi1EEESB_SB_EEENS1_32KernelTmaWarpSpecializedPingpongEEENS5_IJNSA_ILi64EEENSA_ILi192EEENSA_ILi128EEEEEENS_10bfloat16_tENS5_IJlSB_lEEESJ_SK_NS4_8TiledMMAINS4_8MMA_AtomIJNS4_4SM904GMMA28MMA_64x192x16_F32BF16BF16_SSILNSO_5MajorE0ELSQ_0ELNSO_7ScaleInE1ELSR_1EEEEEENS4_6LayoutISC_NS5_IJNSA_ILi0EEESV_SV_EEEEENS5_IJNS4_10UnderscoreESY_SY_EEEEENS4_13SM90_TMA_LOADENS4_14ComposedLayoutINS4_7SwizzleILi3ELi4ELi3EEENS4_18smem_ptr_flag_bitsILi16EEENSU_INS5_IJNSA_ILi8EEESF_EEENS5_IJSF_SB_EEEEEEEvNS4_8identityES11_S1B_vS1C_EENS_8epilogue10collective6detail29Sm90TmaWarpSpecializedAdapterINS1F_15DefaultEpilogueISJ_SK_SK_NS1E_6thread17LinearCombinationISJ_Li1EffLNS1J_9ScaleType4KindE0ELNS_15FloatRoundStyleE2ESJ_EENS1_15EpilogueDefaultEEEEEvvEEEEvNT_6ParamsE,@"STO_CUDA_ENTRY STV_DEFAULT"
_ZN7cutlass13device_kernelINS_4gemm6kernel13GemmUniversalIN4cute5tupleIJiiiiEEENS1_10collective13CollectiveMmaINS1_34MainloopSm90TmaGmmaWarpSpecializedILi3ENS5_IJNS4_1CILi1EEESB_SB_EEENS1_32KernelTmaWarpSpecializedPingpongEEENS5_IJNSA_ILi64EEENSA_ILi192EEENSA_ILi128EEEEEENS_10bfloat16_tENS5_IJlSB_lEEESJ_SK_NS4_8TiledMMAINS4_8MMA_AtomIJNS4_4SM904GMMA28MMA_64x192x16_F32BF16BF16_SSILNSO_5MajorE0ELSQ_0ELNSO_7ScaleInE1ELSR_1EEEEEENS4_6LayoutISC_NS5_IJNSA_ILi0EEESV_SV_EEEEENS5_IJNS4_10UnderscoreESY_SY_EEEEENS4_13SM90_TMA_LOADENS4_14ComposedLayoutINS4_7SwizzleILi3ELi4ELi3EEENS4_18smem_ptr_flag_bitsILi16EEENSU_INS5_IJNSA_ILi8EEESF_EEENS5_IJSF_SB_EEEEEEEvNS4_8identityES11_S1B_vS1C_EENS_8epilogue10collective6detail29Sm90TmaWarpSpecializedAdapterINS1F_15DefaultEpilogueISJ_SK_SK_NS1E_6thread17LinearCombinationISJ_Li1EffLNS1J_9ScaleType4KindE0ELNS_15FloatRoundStyleE2ESJ_EENS1_15EpilogueDefaultEEEEEvvEEEEvNT_6ParamsE:
[----:B------:R-:W0:Y:S02]  /*0000*/  LDC R1, c[0x0][0x28] ;  /* 0x00000a00ff017b82 */ /* 0x000e240000000800 */
[----:B0-----:R-:W-:Y:S01]  /*0010*/  VIADD R1, R1, 0xfffffff8 ;  /* 0xfffffff801017836 */ /* 0x001fe20000000000 */
[----:B------:R-:W0:Y:S01]  /*0020*/  S2R R5, SR_TID.X ;  /* 0x0000000000057919 */ /* 0x000e220000002100 */
[----:B------:R-:W-:Y:S01]  /*0030*/  ELECT P0, URZ, PT ;  /* 0x00000000003f782f */ /* 0x000fe20003800000 */
[----:B------:R-:W-:Y:S01]  /*0040*/  BSSY B0, `(.L_x_0) ;  /* 0x000000f000007945 */ /* 0x000fe20003800000 */
[--C-:B0-----:R-:W-:Y:S02]  /*0050*/  SHF.R.U32.HI R0, RZ, 0x5, R5.reuse ;  /* 0x00000005ff007819 */ /* 0x101fe40000011605 */
[----:B------:R-:W-:-:S03]  /*0060*/  SHF.R.U32.HI R4, RZ, 0x7, R5 ;  /* 0x00000007ff047819 */ /* 0x000fc60000011605 */
[----:B------:R-:W0:Y:S04]  /*0070*/  SHFL.IDX PT, R2, R0, RZ, 0x1f ;  /* 0x00001fff00027589 */ /* 0x000e2800000e0000 */
[----:B------:R1:W2:Y:S01]  /*0080*/  SHFL.IDX PT, R7, R4, RZ, 0x1f ;  /* 0x00001fff04077589 */ /* 0x0002a200000e0000 */
[----:B0-----:R-:W-:-:S13]  /*0090*/  ISETP.NE.OR P0, PT, R2, RZ, !P0 ;  /* 0x000000ff0200720c */ /* 0x001fda0004705670 */
[----:B-12---:R-:W-:Y:S05]  /*00a0*/  @P0 BRA `(.L_x_1) ;  /* 0x0000000000200947 */ /* 0x006fea0003800000 */
[----:B------:R-:W-:Y:S02]  /*00b0*/  ULDC.64 UR4, c[0x0][0x198] ;  /* 0x0000660000047ab9 */ /* 0x000fe40000000a00 */
[----:B------:R-:W-:Y:S02]  /*00c0*/  UIADD3 UR6, UP0, UR4, 0xf0, URZ ;  /* 0x000000f004067890 */ /* 0x000fe4000ff1e03f */
[----:B------:R-:W-:Y:S02]  /*00d0*/  UIADD3 UR4, UP1, UR4, 0x1f0, URZ ;  /* 0x000001f004047890 */ /* 0x000fe4000ff3e03f */
[----:B------:R-:W-:Y:S02]  /*00e0*/  UIADD3.X UR7, URZ, UR5, URZ, UP0, !UPT ;  /* 0x000000053f077290 */ /* 0x000fe400087fe43f */
[----:B------:R-:W-:-:S07]  /*00f0*/  UIADD3.X UR5, URZ, UR5, URZ, UP1, !UPT ;  /* 0x000000053f057290 */ /* 0x000fce0008ffe43f */
[----:B------:R0:W-:Y:S02]  /*0100*/  UTMACCTL.PF [UR6] ;  /* 0x00000000060079b9 */ /* 0x0001e40008040000 */
[----:B------:R0:W-:Y:S02]  /*0110*/  UTMACCTL.PF [UR4] ;  /* 0x00000000040079b9 */ /* 0x0001e40008040000 */
[----:B0-----:R-:W-:Y:S01]  /*0120*/  NOP ;  /* 0x0000000000007918 */ /* 0x001fe20000000000 */
.L_x_1:
[----:B------:R-:W-:Y:S05]  /*0130*/  BSYNC B0 ;  /* 0x0000000000007941 */ /* 0x000fea0003800000 */
.L_x_0:
[----:B------:R-:W0:Y:S02]  /*0140*/  SHFL.IDX PT, R3, R0, RZ, 0x1f ;  /* 0x00001fff00037589 */ /* 0x000e2400000e0000 */
[----:B0-----:R-:W-:-:S13]  /*0150*/  ISETP.NE.AND P0, PT, R3, RZ, PT ;  /* 0x000000ff0300720c */ /* 0x001fda0003f05270 */
[----:B------:R-:W-:Y:S05]  /*0160*/  @P0 BRA `(.L_x_2) ;  /* 0x0000000000500947 */ /* 0x000fea0003800000 */
[----:B------:R-:W0:Y:S01]  /*0170*/  S2UR UR8, SR_CgaCtaId ;  /* 0x00000000000879c3 */ /* 0x000e220000008800 */
[----:B------:R-:W-:Y:S01]  /*0180*/  UMOV UR4, 0x400 ;  /* 0x0000040000047882 */ /* 0x000fe20000000000 */
[----:B------:R-:W-:Y:S01]  /*0190*/  UMOV UR5, 0x1 ;  /* 0x0000000100057882 */ /* 0x000fe20000000000 */
[----:B------:R-:W-:Y:S01]  /*01a0*/  UMOV UR6, 0x80 ;  /* 0x0000008000067882 */ /* 0x000fe20000000000 */
[----:B------:R-:W-:Y:S01]  /*01b0*/  ELECT P0, URZ, PT ;  /* 0x00000000003f782f */ /* 0x000fe20003800000 */
[----:B------:R-:W-:-:S04]  /*01c0*/  UIADD3 UR6, -UR6, 0x100000, URZ ;  /* 0x0010000006067890 */ /* 0x000fc8000fffe13f */
[----:B------:R-:W-:Y:S02]  /*01d0*/  USHF.L.U32 UR7, UR6, 0xb, URZ ;  /* 0x0000000b06077899 */ /* 0x000fe4000800063f */
[----:B------:R-:W-:Y:S02]  /*01e0*/  USHF.L.U32 UR6, UR6, 0x1, URZ ;  /* 0x0000000106067899 */ /* 0x000fe4000800063f */
[----:B0-----:R-:W-:Y:S02]  /*01f0*/  ULEA UR8, UR8, UR4, 0x18 ;  /* 0x0000000408087291 */ /* 0x001fe4000f8ec03f */
[----:B------:R-:W-:-:S04]  /*0200*/  UIADD3 UR4, -UR5, 0x100000, URZ ;  /* 0x0010000005047890 */ /* 0x000fc8000fffe13f */
[----:B------:R-:W-:Y:S02]  /*0210*/  USHF.L.U32 UR5, UR4, 0xb, URZ ;  /* 0x0000000b04057899 */ /* 0x000fe4000800063f */
[----:B------:R-:W-:Y:S01]  /*0220*/  USHF.L.U32 UR4, UR4, 0x1, URZ ;  /* 0x0000000104047899 */ /* 0x000fe2000800063f */
[----:B------:R-:W0:Y:S11]  /*0230*/  FENCE.VIEW.ASYNC.S ;  /* 0x00000000000073c6 */ /* 0x000e360000000000 */
[----:B0-----:R0:W1:Y:S01]  /*0240*/  SYNCS.EXCH.64 URZ, [UR8], UR4 ;  /* 0x00000004083f75b2 */ /* 0x0010620008000100 */
[----:B------:R0:W2:Y:S01]  /*0250*/  SYNCS.EXCH.64 URZ, [UR8+0x18], UR6 ;  /* 0x00001806083f75b2 */ /* 0x0000a20008000100 */
[----:B------:R0:W3:Y:S01]  /*0260*/  SYNCS.EXCH.64 URZ, [UR8+0x8], UR4 ;  /* 0x00000804083f75b2 */ /* 0x0000e20008000100 */
[----:B------:R0:W4:Y:S01]  /*0270*/  SYNCS.EXCH.64 URZ, [UR8+0x20], UR6 ;  /* 0x00002006083f75b2 */ /* 0x0001220008000100 */
[----:B------:R0:W0:Y:S01]  /*0280*/  SYNCS.EXCH.64 URZ, [UR8+0x10], UR4 ;  /* 0x00001004083f75b2 */ /* 0x0000220008000100 */
[----:B------:R0:W0:Y:S01]  /*0290*/  SYNCS.EXCH.64 URZ, [UR8+0x28], UR6 ;  /* 0x00002806083f75b2 */ /* 0x0000220008000100 */
[----:B------:R-:W-:Y:S01]  /*02a0*/  NOP ;  /* 0x0000000000007918 */ /* 0x000fe20000000000 */
.L_x_2:
[----:B------:R-:W5:Y:S01]  /*02b0*/  SHFL.IDX PT, R6, R0, RZ, 0x1f ;  /* 0x00001fff00067589 */ /* 0x000f6200000e0000 */
[----:B------:R-:W-:Y:S01]  /*02c0*/  ELECT P0, URZ, PT ;  /* 0x00000000003f782f */ /* 0x000fe20003800000 */
[----:B------:R-:W-:Y:S01]  /*02d0*/  NOP ;  /* 0x0000000000007918 */ /* 0x000fe20000000000 */
[----:B------:R-:W-:Y:S01]  /*02e0*/  ELECT P1, URZ, PT ;  /* 0x00000000003f782f */ /* 0x000fe20003820000 */
[----:B------:R1:W2:Y:S01]  /*02f0*/  SHFL.IDX PT, R3, R0, RZ, 0x1f ;  /* 0x00001fff00037589 */ /* 0x0002a200000e0000 */
[----:B0-----:R-:W-:Y:S01]  /*0300*/  UMOV UR4, 0x20 ;  /* 0x0000002000047882 */ /* 0x001fe20000000000 */
[----:B------:R-:W-:Y:S01]  /*0310*/  UMOV UR11, 0x80 ;  /* 0x00000080000b7882 */ /* 0x000fe20000000000 */
[----:B------:R-:W-:Y:S01]  /*0320*/  NOP ;  /* 0x0000000000007918 */ /* 0x000fe20000000000 */
[----:B------:R-:W0:Y:S01]  /*0330*/  SHFL.IDX PT, R4, R4, RZ, 0x1f ;  /* 0x00001fff04047589 */ /* 0x000e2200000e0000 */
[C---:B------:R-:W-:Y:S01]  /*0340*/  VIADD R31, R7.reuse, 0xffffffff ;  /* 0xffffffff071f7836 */ /* 0x040fe20000000000 */
[----:B------:R-:W-:Y:S01]  /*0350*/  ULDC.64 UR36, c[0x0][0x208] ;  /* 0x0000820000247ab9 */ /* 0x000fe20000000a00 */
[----:B------:R-:W-:-:S02]  /*0360*/  ISETP.NE.AND P2, PT, R7, RZ, PT ;  /* 0x000000ff0700720c */ /* 0x000fc40003f45270 */
[----:B-1----:R-:W-:Y:S02]  /*0370*/  SHF.R.S32.HI R0, RZ, 0x1f, R5 ;  /* 0x0000001fff007819 */ /* 0x002fe40000011405 */
[----:B------:R-:W-:Y:S02]  /*0380*/  ISETP.GE.U32.AND P3, PT, R31, 0x2, PT ;  /* 0x000000021f00780c */ /* 0x000fe40003f66070 */
[----:B------:R-:W-:-:S04]  /*0390*/  LEA.HI R0, R0, R5, RZ, 0x7 ;  /* 0x0000000500007211 */ /* 0x000fc800078f38ff */
[----:B------:R-:W-:Y:S02]  /*03a0*/  LOP3.LUT R0, R0, 0xffffff80, RZ, 0xc0, !PT ;  /* 0xffffff8000007812 */ /* 0x000fe400078ec0ff */
[----:B-----5:R-:W-:Y:S02]  /*03b0*/  ISETP.NE.OR P0, PT, R6, RZ, !P0 ;  /* 0x000000ff0600720c */ /* 0x020fe40004705670 */
[----:B--2---:R-:W-:Y:S02]  /*03c0*/  ISETP.NE.OR P1, PT, R3, RZ, !P1 ;  /* 0x000000ff0300720c */ /* 0x004fe40004f25670 */
[----:B------:R-:W-:Y:S02]  /*03d0*/  SHF.R.S32.HI R3, RZ, 0x1f, R2 ;  /* 0x0000001fff037819 */ /* 0x000fe40000011402 */
[----:B0-----:R-:W-:Y:S01]  /*03e0*/  R2UR UR43, R4 ;  /* 0x00000000042b72ca */ /* 0x001fe200000e0000 */
[----:B------:R-:W-:Y:S01]  /*03f0*/  IMAD.IADD R4, R5, 0x1, -R0 ;  /* 0x0000000105047824 */ /* 0x000fe200078e0a00 */
[----:B------:R-:W-:-:S05]  /*0400*/  LEA.HI R3, R3, R2, RZ, 0x2 ;  /* 0x0000000203037211 */ /* 0x000fca00078f10ff */
[----:B------:R-:W-:Y:S01]  /*0410*/  VOTEU.ALL UP0, P0 ;  /* 0x00000000003f7886 */ /* 0x000fe20000000000 */
[----:B------:R-:W-:Y:S01]  /*0420*/  LOP3.LUT R3, R3, 0xfffffffc, RZ, 0xc0, !PT ;  /* 0xfffffffc03037812 */ /* 0x000fe200078ec0ff */
[----:B------:R-:W-:-:S03]  /*0430*/  VOTEU.ALL UP1, P1 ;  /* 0x00000000003f7886 */ /* 0x000fc60000820000 */
[----:B------:R-:W0:Y:S01]  /*0440*/  @!UP0 S2UR UR7, SR_CgaCtaId ;  /* 0x00000000000789c3 */ /* 0x000e220000008800 */
[----:B------:R-:W-:Y:S01]  /*0450*/  @!UP0 UMOV UR6, 0x400 ;  /* 0x0000040000068882 */ /* 0x000fe20000000000 */
[----:B------:R-:W-:-:S04]  /*0460*/  @!UP0 UIADD3 UR4, -UR4, 0x100000, URZ ;  /* 0x0010000004048890 */ /* 0x000fc8000fffe13f */
[----:B------:R-:W-:Y:S02]  /*0470*/  @!UP0 USHF.L.U32 UR5, UR4, 0xb, URZ ;  /* 0x0000000b04058899 */ /* 0x000fe4000800063f */
[----:B------:R-:W-:Y:S01]  /*0480*/  @!UP0 USHF.L.U32 UR4, UR4, 0x1, URZ ;  /* 0x0000000104048899 */ /* 0x000fe2000800063f */
[----:B------:R-:W-:Y:S01]  /*0490*/  IMAD.IADD R14, R2, 0x1, -R3 ;  /* 0x00000001020e7824 */ /* 0x000fe200078e0a03 */
[----:B------:R-:W-:Y:S01]  /*04a0*/  @!UP1 UMOV UR9, 0x400 ;  /* 0x0000040000099882 */ /* 0x000fe20000000000 */
[----:B------:R-:W-:Y:S01]  /*04b0*/  VOTEU.ALL UP2, P1 ;  /* 0x00000000003f7886 */ /* 0x000fe20000840000 */
[----:B------:R-:W-:Y:S01]  /*04c0*/  VOTEU.ALL UP3, P1 ;  /* 0x00000000003f7886 */ /* 0x000fe20000860000 */
[----:B------:R-:W-:Y:S01]  /*04d0*/  VOTEU.ALL UP4, P1 ;  /* 0x00000000003f7886 */ /* 0x000fe20000880000 */
[----:B------:R-:W1:Y:S01]  /*04e0*/  @!UP1 S2UR UR10, SR_CgaCtaId ;  /* 0x00000000000a99c3 */ /* 0x000e620000008800 */
[----:B------:R-:W-:Y:S01]  /*04f0*/  VOTEU.ALL UP5, P1 ;  /* 0x00000000003f7886 */ /* 0x000fe200008a0000 */
[----:B0-----:R-:W-:-:S02]  /*0500*/  @!UP0 ULEA UR8, UR7, UR6, 0x18 ;  /* 0x0000000607088291 */ /* 0x001fc4000f8ec03f */
[----:B------:R-:W-:-:S04]  /*0510*/  @!UP1 UIADD3 UR6, -UR11, 0x100000, URZ ;  /* 0x001000000b069890 */ /* 0x000fc8000fffe13f */
[----:B------:R-:W-:Y:S02]  /*0520*/  @!UP1 USHF.L.U32 UR7, UR6, 0xb, URZ ;  /* 0x0000000b06079899 */ /* 0x000fe4000800063f */
[----:B------:R-:W-:Y:S01]  /*0530*/  @!UP1 USHF.L.U32 UR6, UR6, 0x1, URZ ;  /* 0x0000000106069899 */ /* 0x000fe2000800063f */
[----:B------:R-:W-:Y:S01]  /*0540*/  VOTEU.ALL UP0, P0 ;  /* 0x00000000003f7886 */ /* 0x000fe20000000000 */
[----:B-1----:R-:W-:Y:S01]  /*0550*/  @!UP1 ULEA UR9, UR10, UR9, 0x18 ;  /* 0x000000090a099291 */ /* 0x002fe2000f8ec03f */
[----:B------:R-:W-:Y:S02]  /*0560*/  VOTEU.ALL UP1, P0 ;  /* 0x00000000003f7886 */ /* 0x000fe40000020000 */
[----:B------:R-:W-:Y:S01]  /*0570*/  ULDC.64 UR10, c[0x0][0x598] ;  /* 0x00016600000a7ab9 */ /* 0x000fe20000000a00 */
[----:B------:R-:W-:Y:S01]  /*0580*/  ISETP.NE.AND P0, PT, R14, 0x3, PT ;  /* 0x000000030e00780c */ /* 0x000fe20003f05270 */
[----:B------:R-:W0:Y:S02]  /*0590*/  FENCE.VIEW.ASYNC.S ;  /* 0x00000000000073c6 */ /* 0x000e240000000000 */
[----:B0-----:R0:W3:Y:S01]  /*05a0*/  @!UP0 SYNCS.EXCH.64 URZ, [UR8+0x60], UR4 ;  /* 0x00006004083f85b2 */ /* 0x0010e20008000100 */
[----:B------:R-:W-:-:S02]  /*05b0*/  ISETP.NE.U32.AND P1, PT, RZ, UR10, PT ;  /* 0x0000000aff007c0c */ /* 0x000fc4000bf25070 */
[----:B------:R-:W-:Y:S02]  /*05c0*/  ISETP.EQ.OR P0, PT, R14, RZ, !P0 ;  /* 0x000000ff0e00720c */ /* 0x000fe40004702670 */
[----:B------:R-:W-:Y:S02]  /*05d0*/  ISETP.NE.AND.EX P1, PT, RZ, UR11, PT, P1 ;  /* 0x0000000bff007c0c */ /* 0x000fe4000bf25310 */
[----:B------:R-:W-:-:S04]  /*05e0*/  ISETP.EQ.AND P0, PT, R7, RZ, P0 ;  /* 0x000000ff0700720c */ /* 0x000fc80000702270 */
[----:B------:R-:W-:-:S04]  /*05f0*/  SEL R23, RZ, 0x1, !P0 ;  /* 0x00000001ff177807 */ /* 0x000fc80004000000 */
[----:B------:R-:W-:Y:S01]  /*0600*/  SEL R23, R23, 0x2, P3 ;  /* 0x0000000217177807 */ /* 0x000fe20001800000 */
[----:B------:R0:W3:Y:S01]  /*0610*/  @!UP1 SYNCS.EXCH.64 URZ, [UR8+0x68], UR4 ;  /* 0x00006804083f95b2 */ /* 0x0000e20008000100 */
[----:B------:R-:W-:Y:S01]  /*0620*/  NOP ;  /* 0x0000000000007918 */ /* 0x000fe20000000000 */
[----:B------:R0:W3:Y:S01]  /*0630*/  @!UP2 SYNCS.EXCH.64 URZ, [UR9+0x40], UR6 ;  /* 0x00004006093fa5b2 */ /* 0x0000e20008000100 */
[----:B------:R0:W3:Y:S01]  /*0640*/  @!UP3 SYNCS.EXCH.64 URZ, [UR9+0x48], UR6 ;  /* 0x00004806093fb5b2 */ /* 0x0000e20008000100 */
[----:B------:R0:W3:Y:S01]  /*0650*/  @!UP4 SYNCS.EXCH.64 URZ, [UR9+0x50], UR6 ;  /* 0x00005006093fc5b2 */ /* 0x0000e20008000100 */
[----:B------:R0:W3:Y:S01]  /*0660*/  @!UP5 SYNCS.EXCH.64 URZ, [UR9+0x58], UR6 ;  /* 0x00005806093fd5b2 */ /* 0x0000e20008000100 */
[----:B------:R-:W-:Y:S01]  /*0670*/  NOP ;  /* 0x0000000000007918 */ /* 0x000fe20000000000 */
[----:B---34-:R-:W-:Y:S06]  /*0680*/  BAR.SYNC.DEFER_BLOCKING 0x0 ;  /* 0x0000000000007b1d */ /* 0x018fec0000010000 */
[----:B0-----:R-:W-:Y:S05]  /*0690*/  @!P1 BRA `(.L_x_3) ;  /* 0x00000000001c9947 */ /* 0x001fea0003800000 */
[----:B------:R-:W0:Y:S02]  /*06a0*/  LDC.64 R2, c[0x0][0x598] ;  /* 0x00016600ff027b82 */ /* 0x000e240000000a00 */
[----:B0-----:R-:W2:Y:S02]  /*06b0*/  LDG.E.64 R2, desc[UR36][R2.64] ;  /* 0x0000002402027981 */ /* 0x001ea4000c1e1b00 */
[----:B--2---:R-:W-:-:S04]  /*06c0*/  ISETP.NE.U32.AND P0, PT, R2, RZ, PT ;  /* 0x000000ff0200720c */ /* 0x004fc80003f05070 */
[----:B------:R-:W-:-:S13]  /*06d0*/  ISETP.NE.AND.EX P0, PT, R3, RZ, PT, P0 ;  /* 0x000000ff0300720c */ /* 0x000fda0003f05300 */
[----:B------:R-:W-:Y:S05]  /*06e0*/  @!P0 BRA `(.L_x_3) ;  /* 0x0000000000088947 */ /* 0x000fea0003800000 */
[----:B------:R1:W5:Y:S01]  /*06f0*/  LD.E R120, desc[UR36][R2.64] ;  /* 0x0000002402787980 */ /* 0x000362000c101900 */
[----:B------:R-:W-:Y:S05]  /*0700*/  BRA `(.L_x_4) ;  /* 0x0000000000247947 */ /* 0x000fea0003800000 */
.L_x_3:
[----:B------:R-:W-:Y:S02]  /*0710*/  ULDC.64 UR4, c[0x0][0x588] ;  /* 0x0001620000047ab9 */ /* 0x000fe40000000a00 */
[----:B------:R-:W-:-:S04]  /*0720*/  ISETP.NE.U32.AND P0, PT, RZ, UR4, PT ;  /* 0x00000004ff007c0c */ /* 0x000fc8000bf05070 */
[----:B------:R-:W-:-:S13]  /*0730*/  ISETP.NE.AND.EX P0, PT, RZ, UR5, PT, P0 ;  /* 0x00000005ff007c0c */ /* 0x000fda000bf05300 */
[----:B------:R-:W-:Y:S05]  /*0740*/  @!P0 BRA `(.L_x_5) ;  /* 0x00000000000c8947 */ /* 0x000fea0003800000 */
[----:B------:R-:W0:Y:S02]  /*0750*/  LDC.64 R120, c[0x0][0x588] ;  /* 0x00016200ff787b82 */ /* 0x000e240000000a00 */
[----:B0-----:R0:W5:Y:S01]  /*0760*/  LDG.E R120, desc[UR36][R120.64] ;  /* 0x0000002478787981 */ /* 0x001162000c1e1900 */
[----:B------:R-:W-:Y:S05]  /*0770*/  BRA `(.L_x_4) ;  /* 0x0000000000087947 */ /* 0x000fea0003800000 */
.L_x_5:
[----:B------:R-:W-:Y:S02]  /*0780*/  ULDC UR4, c[0x0][0x580] ;  /* 0x0001600000047ab9 */ /* 0x000fe40000000800 */
[----:B------:R-:W-:-:S07]  /*0790*/  IMAD.U32 R120, RZ, RZ, UR4 ;  /* 0x00000004ff787e24 */ /* 0x000fce000f8e00ff */
.L_x_4:
[----:B------:R-:W-:Y:S02]  /*07a0*/  ULDC.64 UR4, c[0x0][0x5a0] ;  /* 0x0001680000047ab9 */ /* 0x000fe40000000a00 */
[----:B------:R-:W-:-:S04]  /*07b0*/  ISETP.NE.U32.AND P0, PT, RZ, UR4, PT ;  /* 0x00000004ff007c0c */ /* 0x000fc8000bf05070 */
[----:B------:R-:W-:-:S13]  /*07c0*/  ISETP.NE.AND.EX P0, PT, RZ, UR5, PT, P0 ;  /* 0x00000005ff007c0c */ /* 0x000fda000bf05300 */
[----:B------:R-:W-:Y:S05]  /*07d0*/  @!P0 BRA `(.L_x_6) ;  /* 0x00000000001c8947 */ /* 0x000fea0003800000 */
[----:B-1----:R-:W1:Y:S02]  /*07e0*/  LDC.64 R2, c[0x0][0x5a0] ;  /* 0x00016800ff027b82 */ /* 0x002e640000000a00 */
[----:B-1----:R-:W2:Y:S02]  /*07f0*/  LDG.E.64 R2, desc[UR36][R2.64] ;  /* 0x0000002402027981 */ /* 0x002ea4000c1e1b00 */
[----:B--2---:R-:W-:-:S04]  /*0800*/  ISETP.NE.U32.AND P0, PT, R2, RZ, PT ;  /* 0x000000ff0200720c */ /* 0x004fc80003f05070 */
[----:B------:R-:W-:-:S13]  /*0810*/  ISETP.NE.AND.EX P0, PT, R3, RZ, PT, P0 ;  /* 0x000000ff0300720c */ /* 0x000fda0003f05300 */
[----:B------:R-:W-:Y:S05]  /*0820*/  @!P0 BRA `(.L_x_6) ;  /* 0x0000000000088947 */ /* 0x000fea0003800000 */
[----:B0-----:R2:W5:Y:S01]  /*0830*/  LD.E R121, desc[UR36][R2.64] ;  /* 0x0000002402797980 */ /* 0x001562000c101900 */
[----:B------:R-:W-:Y:S05]  /*0840*/  BRA `(.L_x_7) ;  /* 0x0000000000247947 */ /* 0x000fea0003800000 */
.L_x_6:
[----:B------:R-:W-:Y:S02]  /*0850*/  ULDC.64 UR4, c[0x0][0x590] ;  /* 0x0001640000047ab9 */ /* 0x000fe40000000a00 */
[----:B------:R-:W-:-:S04]  /*0860*/  ISETP.NE.U32.AND P0, PT, RZ, UR4, PT ;  /* 0x00000004ff007c0c */ /* 0x000fc8000bf05070 */
[----:B------:R-:W-:-:S13]  /*0870*/  ISETP.NE.AND.EX P0, PT, RZ, UR5, PT, P0 ;  /* 0x00000005ff007c0c */ /* 0x000fda000bf05300 */
[----:B------:R-:W-:Y:S05]  /*0880*/  @!P0 BRA `(.L_x_8) ;  /* 0x00000000000c8947 */ /* 0x000fea0003800000 */
[----:B-1----:R-:W0:Y:S02]  /*0890*/  LDC.64 R2, c[0x0][0x590] ;  /* 0x00016400ff027b82 */ /* 0x002e240000000a00 */
[----:B0-----:R0:W5:Y:S01]  /*08a0*/  LDG.E R121, desc[UR36][R2.64] ;  /* 0x0000002402797981 */ /* 0x001162000c1e1900 */
[----:B------:R-:W-:Y:S05]  /*08b0*/  BRA `(.L_x_7) ;  /* 0x0000000000087947 */ /* 0x000fea0003800000 */
.L_x_8:
[----:B------:R-:W-:Y:S02]  /*08c0*/  ULDC UR4, c[0x0][0x584] ;  /* 0x0001610000047ab9 */ /* 0x000fe40000000800 */
[----:B0-----:R-:W-:-:S07]  /*08d0*/  IMAD.U32 R121, RZ, RZ, UR4 ;  /* 0x00000004ff797e24 */ /* 0x001fce000f8e00ff */
.L_x_7:
[----:B012---:R-:W0:Y:S01]  /*08e0*/  LDC R2, c[0x0][0x65c] ;  /* 0x00019700ff027b82 */ /* 0x007e220000000800 */
[----:B------:R-:W1:Y:S01]  /*08f0*/  S2R R15, SR_CTAID.Y ;  /* 0x00000000000f7919 */ /* 0x000e620000002600 */
[----:B------:R-:W-:Y:S01]  /*0900*/  ULDC UR6, c[0x0][0x28c] ;  /* 0x0000a30000067ab9 */ /* 0x000fe20000000800 */
[----:B------:R-:W-:Y:S01]  /*0910*/  ISETP.NE.AND P0, PT, R7, 0x2, PT ;  /* 0x000000020700780c */ /* 0x000fe20003f05270 */
[----:B------:R-:W-:Y:S01]  /*0920*/  UIADD3 UR6, UR6, 0x7f, URZ ;  /* 0x0000007f06067890 */ /* 0x000fe2000fffe03f */
[----:B------:R-:W2:Y:S01]  /*0930*/  S2R R6, SR_CTAID.X ;  /* 0x0000000000067919 */ /* 0x000ea20000002500 */
[----:B------:R-:W-:Y:S01]  /*0940*/  UMOV UR38, URZ ;  /* 0x0000003f00267c82 */ /* 0x000fe20008000000 */
[----:B------:R-:W-:Y:S01]  /*0950*/  UMOV UR39, URZ ;  /* 0x0000003f00277c82 */ /* 0x000fe20008000000 */
[----:B------:R-:W-:Y:S01]  /*0960*/  USHF.R.S32.HI UR7, URZ, 0x1f, UR6 ;  /* 0x0000001f3f077899 */ /* 0x000fe20008011406 */
[----:B------:R-:W-:-:S03]  /*0970*/  ULDC.64 UR8, c[0x0][0x650] ;  /* 0x0001940000087ab9 */ /* 0x000fc60000000a00 */
[----:B------:R-:W-:-:S04]  /*0980*/  ULEA.HI UR7, UR7, UR6, URZ, 0x7 ;  /* 0x0000000607077291 */ /* 0x000fc8000f8f383f */
[----:B------:R-:W-:Y:S01]  /*0990*/  USHF.R.S32.HI UR40, URZ, 0x7, UR7 ;  /* 0x000000073f287899 */ /* 0x000fe20008011407 */
[----:B0-----:R-:W-:-:S13]  /*09a0*/  ISETP.NE.AND P1, PT, R2, 0x1, PT ;  /* 0x000000010200780c */ /* 0x001fda0003f25270 */
[----:B------:R-:W2:Y:S01]  /*09b0*/  @P1 LDC R17, c[0x0][0x10] ;  /* 0x00000400ff111b82 */ /* 0x000ea20000000800 */
[----:B-1----:R-:W-:Y:S02]  /*09c0*/  @P1 IMAD.MOV.U32 R8, RZ, RZ, R15 ;  /* 0x000000ffff081224 */ /* 0x002fe400078e000f */
[----:B------:R-:W-:Y:S02]  /*09d0*/  @P1 IMAD.MOV.U32 R9, RZ, RZ, RZ ;  /* 0x000000ffff091224 */ /* 0x000fe400078e00ff */
[----:B------:R-:W-:-:S03]  /*09e0*/  @P1 IMAD.MOV.U32 R7, RZ, RZ, RZ ;  /* 0x000000ffff071224 */ /* 0x000fc600078e00ff */
[----:B------:R-:W0:Y:S01]  /*09f0*/  @!P1 LDC R3, c[0x0][0xc] ;  /* 0x00000300ff039b82 */ /* 0x000e220000000800 */
[----:B------:R-:W-:Y:S01]  /*0a00*/  ULDC UR4, c[0x0][0xc] ;  /* 0x0000030000047ab9 */ /* 0x000fe20000000800 */
[----:B------:R-:W-:Y:S02]  /*0a10*/  ULDC UR5, c[0x0][0x10] ;  /* 0x0000040000057ab9 */ /* 0x000fe40000000800 */
[----:B------:R-:W-:-:S04]  /*0a20*/  UIMAD.WIDE.U32 UR4, UR4, UR5, URZ ;  /* 0x00000005040472a5 */ /* 0x000fc8000f8e003f */
[----:B------:R-:W1:Y:S01]  /*0a30*/  LDC R0, c[0x0][0x14] ;  /* 0x00000500ff007b82 */ /* 0x000e620000000800 */
[----:B--2---:R-:W-:-:S04]  /*0a40*/  @P1 IMAD.WIDE.U32 R16, R6, R17, R8 ;  /* 0x0000001106101225 */ /* 0x004fc800078e0008 */
[----:B------:R-:W-:Y:S02]  /*0a50*/  @P1 IMAD.IADD R17, R17, 0x1, R7 ;  /* 0x0000000111111824 */ /* 0x000fe400078e0207 */
[----:B------:R-:W-:Y:S02]  /*0a60*/  IMAD.MOV.U32 R7, RZ, RZ, RZ ;  /* 0x000000ffff077224 */ /* 0x000fe400078e00ff */
[----:B0-----:R-:W-:-:S04]  /*0a70*/  @!P1 IMAD.WIDE.U32 R8, R3, R15, R6 ;  /* 0x0000000f03089225 */ /* 0x001fc800078e0006 */
[----:B------:R-:W-:Y:S02]  /*0a80*/  @!P1 IMAD.MOV.U32 R16, RZ, RZ, R8 ;  /* 0x000000ffff109224 */ /* 0x000fe400078e0008 */
[----:B-1----:R-:W-:-:S04]  /*0a90*/  IMAD.WIDE.U32 R10, R0, UR4, RZ ;  /* 0x00000004000a7c25 */ /* 0x002fc8000f8e00ff */
[----:B------:R-:W-:Y:S01]  /*0aa0*/  IMAD R3, R0, UR5, RZ ;  /* 0x0000000500037c24 */ /* 0x000fe2000f8e02ff */
[----:B------:R0:W-:Y:S01]  /*0ab0*/  STL.64 [R1], R10 ;  /* 0x0000000a01007387 */ /* 0x0001e20000100a00 */
[----:B------:R-:W-:Y:S02]  /*0ac0*/  @!P1 IMAD.MOV.U32 R17, RZ, RZ, R9 ;  /* 0x000000ffff119224 */ /* 0x000fe400078e0009 */
[----:B------:R-:W-:Y:S01]  /*0ad0*/  IMAD.IADD R0, R11, 0x1, R3 ;  /* 0x000000010b007824 */ /* 0x000fe200078e0203 */
[----:B------:R-:W-:Y:S06]  /*0ae0*/  @P0 BRA `(.L_x_9) ;  /* 0x0000000000200947 */ /* 0x000fec0003800000 */
[----:B------:R-:W-:Y:S01]  /*0af0*/  UISETP.GE.U32.AND UP0, UPT, UR40, 0x3, UPT ;  /* 0x000000032800788c */ /* 0x000fe2000bf06070 */
[----:B------:R-:W-:Y:S01]  /*0b00*/  IADD3 R16, P0, R16, R10, RZ ;  /* 0x0000000a10107210 */ /* 0x000fe20007f1e0ff */
[----:B------:R-:W-:Y:S01]  /*0b10*/  UIMAD.WIDE.U32 UR4, UR40, -0x55555555, URZ ;  /* 0xaaaaaaab280478a5 */ /* 0x000fe2000f8e003f */
[----:B------:R-:W-:-:S03]  /*0b20*/  UMOV UR39, URZ ;  /* 0x0000003f00277c82 */ /* 0x000fc60008000000 */
[----:B------:R-:W-:Y:S01]  /*0b30*/  USHF.R.U32.HI UR4, URZ, 0x1, UR5 ;  /* 0x000000013f047899 */ /* 0x000fe20008011605 */
[----:B------:R-:W-:-:S03]  /*0b40*/  IMAD.X R17, R0, 0x1, R17, P0 ;  /* 0x0000000100117824 */ /* 0x000fc600000e0611 */
[----:B------:R-:W-:Y:S02]  /*0b50*/  UIMAD UR38, UR4, -0x3, UR40 ;  /* 0xfffffffd042678a4 */ /* 0x000fe4000f8e0228 */
[----:B------:R-:W-:-:S12]  /*0b60*/  @UP0 ULOP3.LUT UR39, UR4, 0x1, URZ, 0xc0, !UPT ;  /* 0x0000000104270892 */ /* 0x000fd8000f8ec03f */
.L_x_9:
[----:B------:R-:W-:Y:S01]  /*0b70*/  ISETP.GE.U32.AND P0, PT, R16, UR8, PT ;  /* 0x0000000810007c0c */ /* 0x000fe2000bf06070 */
[----:B------:R-:W-:Y:S01]  /*0b80*/  IMAD.MOV.U32 R22, RZ, RZ, -0x1 ;  /* 0xffffffffff167424 */ /* 0x000fe200078e00ff */
[----:B------:R-:W-:Y:S01]  /*0b90*/  PRMT R3, RZ, 0x7610, R3 ;  /* 0x00007610ff037816 */ /* 0x000fe20000000003 */
[----:B------:R-:W-:Y:S01]  /*0ba0*/  IMAD.MOV.U32 R18, RZ, RZ, -0x1 ;  /* 0xffffffffff127424 */ /* 0x000fe200078e00ff */
[----:B------:R-:W-:Y:S01]  /*0bb0*/  ISETP.GE.U32.AND.EX P0, PT, R17, UR9, PT, P0 ;  /* 0x0000000911007c0c */ /* 0x000fe2000bf06100 */
[----:B------:R-:W-:-:S12]  /*0bc0*/  IMAD.MOV.U32 R19, RZ, RZ, -0x1 ;  /* 0xffffffffff137424 */ /* 0x000fd800078e00ff */
[----:B------:R-:W-:Y:S05]  /*0bd0*/  @P0 BRA `(.L_x_10) ;  /* 0x0000000400580947 */ /* 0x000fea0003800000 */
[----:B------:R-:W1:Y:S01]  /*0be0*/  LDC.64 R20, c[0x0][0x628] ;  /* 0x00018a00ff147b82 */ /* 0x000e620000000a00 */
[----:B------:R-:W-:Y:S02]  /*0bf0*/  IMAD.MOV.U32 R8, RZ, RZ, R16 ;  /* 0x000000ffff087224 */ /* 0x000fe400078e0010 */
[----:B------:R-:W-:-:S05]  /*0c00*/  IMAD.MOV.U32 R9, RZ, RZ, R17 ;  /* 0x000000ffff097224 */ /* 0x000fca00078e0011 */
[----:B------:R-:W2:Y:S08]  /*0c10*/  LDC R18, c[0x0][0x630] ;  /* 0x00018c00ff127b82 */ /* 0x000eb00000000800 */
[----:B------:R-:W3:Y:S01]  /*0c20*/  LDC.64 R24, c[0x0][0x620] ;  /* 0x00018800ff187b82 */ /* 0x000ee20000000a00 */
[----:B-1----:R-:W-:-:S04]  /*0c30*/  ISETP.NE.U32.AND P0, PT, R20, RZ, PT ;  /* 0x000000ff1400720c */ /* 0x002fc80003f05070 */
[----:B------:R-:W-:-:S13]  /*0c40*/  ISETP.NE.AND.EX P0, PT, R21, RZ, PT, P0 ;  /* 0x000000ff1500720c */ /* 0x000fda0003f05300 */
[----:B--23--:R-:W-:Y:S05]  /*0c50*/  @!P0 BRA `(.L_x_11) ;  /* 0x0000000000288947 */ /* 0x00cfea0003800000 */
[----:B------:R-:W1:Y:S02]  /*0c60*/  LDC R3, c[0x0][0x634] ;  /* 0x00018d00ff037b82 */ /* 0x000e640000000800 */
[----:B-1----:R-:W-:-:S05]  /*0c70*/  IADD3 R3, P0, R16, R3, RZ ;  /* 0x0000000310037210 */ /* 0x002fca0007f1e0ff */
[----:B------:R-:W-:-:S04]  /*0c80*/  IMAD.X R19, RZ, RZ, R17, P0 ;  /* 0x000000ffff137224 */ /* 0x000fc800000e0611 */
[----:B------:R-:W-:-:S04]  /*0c90*/  IMAD.WIDE.U32 R8, R19, R20, RZ ;  /* 0x0000001413087225 */ /* 0x000fc800078e00ff */
[----:B0-----:R-:W-:-:S04]  /*0ca0*/  IMAD.WIDE.U32 R10, P0, R3, R21, R8 ;  /* 0x00000015030a7225 */ /* 0x001fc80007800008 */
[----:B------:R-:W-:-:S04]  /*0cb0*/  IMAD.WIDE.U32 R8, R3, R20, RZ ;  /* 0x0000001403087225 */ /* 0x000fc800078e00ff */
[----:B------:R-:W-:Y:S01]  /*0cc0*/  IMAD.X R13, RZ, RZ, RZ, P0 ;  /* 0x000000ffff0d7224 */ /* 0x000fe200000e06ff */
[----:B------:R-:W-:Y:S01]  /*0cd0*/  IADD3 RZ, P0, R9, R10, RZ ;  /* 0x0000000a09ff7210 */ /* 0x000fe20007f1e0ff */
[----:B------:R-:W-:-:S04]  /*0ce0*/  IMAD.MOV.U32 R12, RZ, RZ, R11 ;  /* 0x000000ffff0c7224 */ /* 0x000fc800078e000b */
[----:B------:R-:W-:-:S08]  /*0cf0*/  IMAD.WIDE.U32.X R8, R19, R21, R12, P0 ;  /* 0x0000001513087225 */ /* 0x000fd000000e040c */
.L_x_11:
[-CC-:B------:R-:W-:Y:S01]  /*0d00*/  SHF.R.U64 R30, R8, R18.reuse, R9.reuse ;  /* 0x00000012081e7219 */ /* 0x180fe20000001209 */
[----:B------:R-:W1:Y:S01]  /*0d10*/  LDC R12, c[0x0][0x618] ;  /* 0x00018600ff0c7b82 */ /* 0x000e620000000800 */
[----:B------:R-:W-:Y:S01]  /*0d20*/  SHF.R.U32.HI R7, RZ, R18, R9 ;  /* 0x00000012ff077219 */ /* 0x000fe20000011609 */
[----:B------:R-:W-:Y:S01]  /*0d30*/  ULDC UR4, c[0x0][0x150] ;  /* 0x0000540000047ab9 */ /* 0x000fe20000000800 */
[----:B0-----:R-:W-:Y:S02]  /*0d40*/  IADD3 R11, P0, RZ, -R30, RZ ;  /* 0x8000001eff0b7210 */ /* 0x001fe40007f1e0ff */
[----:B------:R-:W-:-:S03]  /*0d50*/  I2FP.F32.U32 R3, R6 ;  /* 0x0000000600037245 */ /* 0x000fc60000201000 */
[----:B------:R-:W0:Y:S01]  /*0d60*/  LDC.64 R26, c[0x0][0x640] ;  /* 0x00019000ff1a7b82 */ /* 0x000e220000000a00 */
[----:B------:R-:W-:Y:S02]  /*0d70*/  IMAD.X R13, RZ, RZ, ~R7, P0 ;  /* 0x000000ffff0d7224 */ /* 0x000fe400000e0e07 */
[----:B------:R-:W-:Y:S01]  /*0d80*/  FMUL R3, R3, UR4 ;  /* 0x0000000403037c20 */ /* 0x000fe20008400000 */
[----:B------:R-:W-:Y:S01]  /*0d90*/  IMAD.WIDE.U32 R8, R11, R24, R16 ;  /* 0x000000180b087225 */ /* 0x000fe200078e0010 */
[----:B------:R-:W-:-:S03]  /*0da0*/  ULDC UR4, c[0x0][0x154] ;  /* 0x0000550000047ab9 */ /* 0x000fc60000000800 */
[----:B------:R-:W-:Y:S01]  /*0db0*/  IMAD R10, R13, R24, RZ ;  /* 0x000000180d0a7224 */ /* 0x000fe200078e02ff */
[----:B------:R-:W2:Y:S01]  /*0dc0*/  LDC R7, c[0x0][0x144] ;  /* 0x00005100ff077b82 */ /* 0x000ea20000000800 */
[----:B------:R-:W3:Y:S02]  /*0dd0*/  F2I.U32.TRUNC.NTZ R3, R3 ;  /* 0x0000000300037305 */ /* 0x000ee4000020f000 */
[----:B------:R-:W-:-:S04]  /*0de0*/  IMAD R11, R11, R25, R10 ;  /* 0x000000190b0b7224 */ /* 0x000fc800078e020a */
[----:B------:R-:W-:Y:S01]  /*0df0*/  IMAD.IADD R9, R9, 0x1, R11 ;  /* 0x0000000109097824 */ /* 0x000fe200078e020b */
[----:B------:R-:W4:Y:S01]  /*0e00*/  LDC R18, c[0x0][0x608] ;  /* 0x00018200ff127b82 */ /* 0x000f220000000800 */
[----:B------:R-:W-:-:S03]  /*0e10*/  IMAD.MOV.U32 R11, RZ, RZ, -0x1 ;  /* 0xffffffffff0b7424 */ /* 0x000fc600078e00ff */
[-C--:B-1----:R-:W-:Y:S02]  /*0e20*/  SHF.R.U64 R22, R8, R12.reuse, R9 ;  /* 0x0000000c08167219 */ /* 0x082fe40000001209 */
[----:B------:R-:W-:Y:S02]  /*0e30*/  I2FP.F32.U32 R8, R15 ;  /* 0x0000000f00087245 */ /* 0x000fe40000201000 */
[----:B------:R-:W1:Y:S01]  /*0e40*/  LDC R24, c[0x0][0x658] ;  /* 0x00019600ff187b82 */ /* 0x000e620000000800 */
[----:B0-----:R-:W-:Y:S01]  /*0e50*/  ISETP.NE.U32.AND P0, PT, R26, RZ, PT ;  /* 0x000000ff1a00720c */ /* 0x001fe20003f05070 */
[----:B---3--:R-:W-:Y:S01]  /*0e60*/  IMAD.MOV R10, RZ, RZ, -R3 ;  /* 0x000000ffff0a7224 */ /* 0x008fe200078e0a03 */
[----:B------:R-:W-:Y:S01]  /*0e70*/  SHF.R.U32.HI R9, RZ, R12, R9 ;  /* 0x0000000cff097219 */ /* 0x000fe20000011609 */
[----:B------:R-:W-:Y:S01]  /*0e80*/  FMUL R8, R8, UR4 ;  /* 0x0000000408087c20 */ /* 0x000fe20008400000 */
[----:B------:R-:W-:-:S03]  /*0e90*/  ISETP.NE.AND.EX P0, PT, R27, RZ, PT, P0 ;  /* 0x000000ff1b00720c */ /* 0x000fc60003f05300 */
[----:B------:R-:W0:Y:S01]  /*0ea0*/  LDC R20, c[0x0][0x148] ;  /* 0x00005200ff147b82 */ /* 0x000e220000000800 */
[----:B--2---:R-:W-:-:S07]  /*0eb0*/  IMAD R3, R7, R10, R6 ;  /* 0x0000000a07037224 */ /* 0x004fce00078e0206 */
[----:B------:R-:W2:Y:S01]  /*0ec0*/  LDC R21, c[0x0][0x600] ;  /* 0x00018000ff157b82 */ /* 0x000ea20000000800 */
[-CC-:B----4-:R-:W-:Y:S02]  /*0ed0*/  SHF.R.U64 R32, R22, R18.reuse, R9.reuse ;  /* 0x0000001216207219 */ /* 0x190fe40000001209 */
[----:B------:R-:W-:Y:S01]  /*0ee0*/  SHF.R.U32.HI R7, RZ, R18, R9 ;  /* 0x00000012ff077219 */ /* 0x000fe20000011609 */
[----:B------:R-:W-:Y:S01]  /*0ef0*/  IMAD.MOV.U32 R9, RZ, RZ, 0x1 ;  /* 0x00000001ff097424 */ /* 0x000fe200078e00ff */
[----:B------:R3:W4:Y:S03]  /*0f00*/  F2I.U32.TRUNC.NTZ R18, R8 ;  /* 0x0000000800127305 */ /* 0x000726000020f000 */
[----:B------:R-:W0:Y:S01]  /*0f10*/  LDC R25, c[0x0][0x648] ;  /* 0x00019200ff197b82 */ /* 0x000e220000000800 */
[-C--:B-1----:R-:W-:Y:S02]  /*0f20*/  SHF.L.U32 R6, R11, R24.reuse, RZ ;  /* 0x000000180b067219 */ /* 0x082fe400000006ff */
[----:B------:R-:W-:-:S02]  /*0f30*/  SHF.R.U64 R34, R32, R24, R7 ;  /* 0x0000001820227219 */ /* 0x000fc40000001207 */
[----:B------:R-:W-:Y:S02]  /*0f40*/  LOP3.LUT R13, RZ, R6, RZ, 0x33, !PT ;  /* 0x00000006ff0d7212 */ /* 0x000fe400078e33ff */
[-C--:B------:R-:W-:Y:S01]  /*0f50*/  SHF.R.U32.HI R7, RZ, R24.reuse, R7 ;  /* 0x00000018ff077219 */ /* 0x080fe20000011607 */
[----:B------:R-:W1:Y:S01]  /*0f60*/  LDC R29, c[0x0][0x638] ;  /* 0x00018e00ff1d7b82 */ /* 0x000e620000000800 */
[----:B------:R-:W-:Y:S01]  /*0f70*/  SHF.L.U32 R12, R9, R24, RZ ;  /* 0x00000018090c7219 */ /* 0x000fe200000006ff */
[----:B------:R-:W-:-:S06]  /*0f80*/  IMAD.MOV.U32 R6, RZ, RZ, R34 ;  /* 0x000000ffff067224 */ /* 0x000fcc00078e0022 */
[----:B------:R-:W0:Y:S01]  /*0f90*/  LDC R28, c[0x0][0x610] ;  /* 0x00018400ff1c7b82 */ /* 0x000e220000000800 */
[----:B---34-:R-:W-:Y:S05]  /*0fa0*/  @!P0 BRA `(.L_x_12) ;  /* 0x0000000000288947 */ /* 0x018fea0003800000 */
[----:B------:R-:W3:Y:S02]  /*0fb0*/  LDC R11, c[0x0][0x64c] ;  /* 0x00019300ff0b7b82 */ /* 0x000ee40000000800 */
[----:B---3--:R-:W-:-:S05]  /*0fc0*/  IADD3 R11, P0, R34, R11, RZ ;  /* 0x0000000b220b7210 */ /* 0x008fca0007f1e0ff */
[----:B------:R-:W-:-:S04]  /*0fd0*/  IMAD.X R19, RZ, RZ, R7, P0 ;  /* 0x000000ffff137224 */ /* 0x000fc800000e0607 */
[----:B------:R-:W-:-:S04]  /*0fe0*/  IMAD.WIDE.U32 R6, R19, R26, RZ ;  /* 0x0000001a13067225 */ /* 0x000fc800078e00ff */
[----:B------:R-:W-:-:S04]  /*0ff0*/  IMAD.WIDE.U32 R8, P0, R11, R27, R6 ;  /* 0x0000001b0b087225 */ /* 0x000fc80007800006 */
[----:B------:R-:W-:-:S04]  /*1000*/  IMAD.WIDE.U32 R6, R11, R26, RZ ;  /* 0x0000001a0b067225 */ /* 0x000fc800078e00ff */
[----:B------:R-:W-:Y:S01]  /*1010*/  IMAD.X R11, RZ, RZ, RZ, P0 ;  /* 0x000000ffff0b7224 */ /* 0x000fe200000e06ff */
[----:B------:R-:W-:Y:S01]  /*1020*/  IADD3 RZ, P0, R7, R8, RZ ;  /* 0x0000000807ff7210 */ /* 0x000fe20007f1e0ff */
[----:B------:R-:W-:-:S04]  /*1030*/  IMAD.MOV.U32 R10, RZ, RZ, R9 ;  /* 0x000000ffff0a7224 */ /* 0x000fc800078e0009 */
[----:B------:R-:W-:-:S08]  /*1040*/  IMAD.WIDE.U32.X R6, R19, R27, R10, P0 ;  /* 0x0000001b13067225 */ /* 0x000fd000000e040a */
.L_x_12:
[----:B0-----:R-:W-:Y:S01]  /*1050*/  SHF.R.U64 R6, R6, R25, R7 ;  /* 0x0000001906067219 */ /* 0x001fe20000001207 */
[----:B--2---:R-:W-:Y:S01]  /*1060*/  VIADD R7, R21, 0xffffffff ;  /* 0xffffffff15077836 */ /* 0x004fe20000000000 */
[----:B------:R-:W-:Y:S01]  /*1070*/  LOP3.LUT R13, R32, R13, RZ, 0xc0, !PT ;  /* 0x0000000d200d7212 */ /* 0x000fe200078ec0ff */
[----:B------:R-:W-:Y:S02]  /*1080*/  IMAD.MOV R18, RZ, RZ, -R18 ;  /* 0x000000ffff127224 */ /* 0x000fe400078e0a12 */
[----:B------:R-:W-:Y:S01]  /*1090*/  IMAD.MOV R8, RZ, RZ, -R6 ;  /* 0x000000ffff087224 */ /* 0x000fe200078e0a06 */
[----:B------:R-:W-:Y:S01]  /*10a0*/  LOP3.LUT R7, R22, R7, RZ, 0xc0, !PT ;  /* 0x0000000716077212 */ /* 0x000fe200078ec0ff */
[----:B------:R-:W-:Y:S02]  /*10b0*/  IMAD R12, R12, R6, R13 ;  /* 0x000000060c0c7224 */ /* 0x000fe400078e020d */
[----:B------:R-:W-:Y:S02]  /*10c0*/  @P1 IMAD R3, R20, R18, R15 ;  /* 0x0000001214031224 */ /* 0x000fe400078e020f */
[----:B-1----:R-:W-:-:S02]  /*10d0*/  IMAD R6, R8, R29, R34 ;  /* 0x0000001d08067224 */ /* 0x002fc400078e0222 */
[----:B------:R-:W-:Y:S02]  /*10e0*/  IMAD R22, R12, R28, R3 ;  /* 0x0000001c0c167224 */ /* 0x000fe400078e0203 */
[----:B------:R-:W-:Y:S02]  /*10f0*/  IMAD R7, R6, R21, R7 ;  /* 0x0000001506077224 */ /* 0x000fe400078e0207 */
[----:B------:R-:W-:Y:S02]  /*1100*/  IMAD.MOV.U32 R3, RZ, RZ, 0x1 ;  /* 0x00000001ff037424 */ /* 0x000fe400078e00ff */
[----:B------:R-:W-:Y:S01]  /*1110*/  IMAD.MOV.U32 R19, RZ, RZ, R30 ;  /* 0x000000ffff137224 */ /* 0x000fe200078e001e */
[----:B------:R-:W-:Y:S02]  /*1120*/  SEL R18, R7, R22, !P1 ;  /* 0x0000001607127207 */ /* 0x000fe40004800000 */
[----:B------:R-:W-:-:S07]  /*1130*/  SEL R22, R22, R7, !P1 ;  /* 0x0000000716167207 */ /* 0x000fce0004800000 */
.L_x_10:
[----:B------:R-:W-:Y:S05]  /*1140*/  @!P2 BRA `(.L_x_13) ;  /* 0x0000007400c0a947 */ /* 0x000fea0003800000 */
[----:B------:R-:W-:-:S13]  /*1150*/  ISETP.GT.U32.AND P0, PT, R31, 0x1, PT ;  /* 0x000000011f00780c */ /* 0x000fda0003f04070 */
[----:B------:R-:W-:Y:S05]  /*1160*/  @P0 EXIT ;  /* 0x000000000000094d */ /* 0x000fea0003800000 */
.L_x_14:
[----:B------:R-:W-:-:S08]  /*1170*/  NOP ;  /* 0x0000000000007918 */ /* 0x000fd00000000000 */
[----:B------:R-:W1:Y:S02]  /*1180*/  USETMAXREG.TRY_ALLOC.CTAPOOL UP0, 0xe8 ;  /* 0x000000e8000079c8 */ /* 0x000e640008000600 */
[----:B-1----:R-:W-:-:S13]  /*1190*/  PLOP3.LUT P0, PT, PT, PT, UP0, 0x80, 0x0 ;  /* 0x000000000000781c */ /* 0x002fda0003f0f008 */
[----:B------:R-:W-:Y:S05]  /*11a0*/  @!P0 BRA `(.L_x_14) ;  /* 0xfffffffc00f08947 */ /* 0x000fea000383ffff */
[----:B------:R-:W-:-:S13]  /*11b0*/  LOP3.LUT P0, RZ, R3, 0xff, RZ, 0xc0, !PT ;  /* 0x000000ff03ff7812 */ /* 0x000fda000780c0ff */
[----:B------:R-:W-:Y:S05]  /*11c0*/  @!P0 EXIT ;  /* 0x000000000000894d */ /* 0x000fea0003800000 */
[----:B------:R-:W2:Y:S01]  /*11d0*/  LDL.64 R8, [R1] ;  /* 0x0000000001087983 */ /* 0x000ea20000100a00 */
[----:B------:R-:W-:Y:S01]  /*11e0*/  SHF.R.S32.HI R3, RZ, 0x1f, R4 ;  /* 0x0000001fff037819 */ /* 0x000fe20000011404 */
[----:B------:R-:W1:Y:S01]  /*11f0*/  S2UR UR4, SR_CgaCtaId ;  /* 0x00000000000479c3 */ /* 0x000e620000008800 */
[----:B------:R-:W-:Y:S01]  /*1200*/  UISETP.LT.AND UP0, UPT, UR40, 0x1, UPT ;  /* 0x000000012800788c */ /* 0x000fe2000bf01270 */
[----:B------:R-:W-:Y:S01]  /*1210*/  LOP3.LUT R133, R23, 0x1, RZ, 0xfc, !PT ;  /* 0x0000000117857812 */ /* 0x000fe200078efcff */
[----:B------:R-:W-:Y:S01]  /*1220*/  UIADD3 UR5, UR43, -0x1, URZ ;  /* 0xffffffff2b057890 */ /* 0x000fe2000fffe03f */
[CC--:B------:R-:W-:Y:S01]  /*1230*/  LEA.HI R5, R3.reuse, R4.reuse, RZ, 0x2 ;  /* 0x0000000403057211 */ /* 0x0c0fe200078f10ff */
[----:B------:R-:W-:Y:S01]  /*1240*/  USEL UR42, UR40, 0x1, UP0 ;  /* 0x00000001282a7887 */ /* 0x000fe20008000000 */
[----:B------:R-:W-:Y:S01]  /*1250*/  LEA.HI R3, R3, R4, RZ, 0x5 ;  /* 0x0000000403037211 */ /* 0x000fe200078f28ff */
[----:B------:R-:W-:Y:S01]  /*1260*/  UMOV UR41, 0x400 ;  /* 0x0000040000297882 */ /* 0x000fe20000000000 */
[--C-:B------:R-:W-:Y:S01]  /*1270*/  SHF.R.S32.HI R122, RZ, 0x2, R5.reuse ;  /* 0x00000002ff7a7819 */ /* 0x100fe20000011405 */
[----:B------:R-:W3:Y:S01]  /*1280*/  LDC R126, c[0x0][0x658] ;  /* 0x00019600ff7e7b82 */ /* 0x000ee20000000800 */
[----:B------:R-:W-:Y:S01]  /*1290*/  SHF.R.S32.HI R7, RZ, 0x1f, R5 ;  /* 0x0000001fff077819 */ /* 0x000fe20000011405 */
[----:B------:R-:W-:Y:S01]  /*12a0*/  UISETP.NE.AND UP0, UPT, UR5, URZ, UPT ;  /* 0x0000003f0500728c */ /* 0x000fe2000bf05270 */
[----:B------:R-:W-:Y:S01]  /*12b0*/  SHF.R.S32.HI R3, RZ, 0x5, R3 ;  /* 0x00000005ff037819 */ /* 0x000fe20000011403 */
[----:B------:R-:W-:Y:S01]  /*12c0*/  ULDC UR6, c[0x0][0x284] ;  /* 0x0000a10000067ab9 */ /* 0x000fe20000000800 */
[----:B------:R-:W-:Y:S01]  /*12d0*/  LEA.HI R7, R7, R122, RZ, 0x3 ;  /* 0x0000007a07077211 */ /* 0x000fe200078f18ff */
[----:B------:R-:W-:Y:S01]  /*12e0*/  USHF.L.U32 UR45, UR40, 0x1, URZ ;  /* 0x00000001282d7899 */ /* 0x000fe2000800063f */
[----:B------:R-:W-:Y:S01]  /*12f0*/  LOP3.LUT R5, R5, 0xfffffffc, RZ, 0xc0, !PT ;  /* 0xfffffffc05057812 */ /* 0x000fe200078ec0ff */
[----:B------:R-:W4:Y:S01]  /*1300*/  LDC.64 R128, c[0x0][0x5c8] ;  /* 0x00017200ff807b82 */ /* 0x000f220000000a00 */
[----:B------:R-:W-:Y:S01]  /*1310*/  LOP3.LUT R7, R7, 0xfffffff8, RZ, 0xc0, !PT ;  /* 0xfffffff807077812 */ /* 0x000fe200078ec0ff */
[----:B------:R-:W-:-:S02]  /*1320*/  UIADD3 UR42, -UR42, UR40, URZ ;  /* 0x000000282a2a7290 */ /* 0x000fc4000fffe13f */
[----:B------:R-:W-:Y:S02]  /*1330*/  IMAD.IADD R5, R4, 0x1, -R5 ;  /* 0x0000000104057824 */ /* 0x000fe400078e0a05 */
[----:B------:R-:W-:Y:S01]  /*1340*/  IMAD.IADD R122, R122, 0x1, -R7 ;  /* 0x000000017a7a7824 */ /* 0x000fe200078e0a07 */
[----:B-1----:R-:W-:Y:S01]  /*1350*/  ULEA UR41, UR4, UR41, 0x18 ;  /* 0x0000002904297291 */ /* 0x002fe2000f8ec03f */
[----:B------:R-:W1:Y:S01]  /*1360*/  LDC R6, c[0x0][0x288] ;  /* 0x0000a200ff067b82 */ /* 0x000e620000000800 */
[----:B------:R-:W-:Y:S01]  /*1370*/  USHF.L.U32 UR4, UR5, 0x3, URZ ;  /* 0x0000000305047899 */ /* 0x000fe2000800063f */
[--C-:B------:R-:W-:Y:S01]  /*1380*/  IMAD R132, R3, -0x10, -R122.reuse ;  /* 0xfffffff003847824 */ /* 0x100fe200078e0a7a */
[--C-:B------:R-:W-:Y:S01]  /*1390*/  SHF.R.S32.HI R123, RZ, 0x1f, R122.reuse ;  /* 0x0000001fff7b7819 */ /* 0x100fe2000001147a */
[----:B------:R-:W-:Y:S01]  /*13a0*/  USEL UR5, URZ, 0x1, UP0 ;  /* 0x000000013f057887 */ /* 0x000fe20008000000 */
[----:B------:R-:W-:Y:S01]  /*13b0*/  IMAD.MOV.U32 R7, RZ, RZ, 0x1 ;  /* 0x00000001ff077424 */ /* 0x000fe200078e00ff */
[----:B------:R-:W-:Y:S01]  /*13c0*/  UIADD3 UR46, UR41, 0x40, URZ ;  /* 0x00000040292e7890 */ /* 0x000fe2000fffe03f */
[----:B------:R-:W-:Y:S01]  /*13d0*/  IMAD.SHL.U32 R124, R5, 0x2, RZ ;  /* 0x00000002057c7824 */ /* 0x000fe200078e00ff */
[----:B------:R-:W-:Y:S01]  /*13e0*/  ULOP3.LUT UR4, UR4, 0x8, URZ, 0xc0, !UPT ;  /* 0x0000000804047892 */ /* 0x000fe2000f8ec03f */
[----:B------:R-:W-:Y:S01]  /*13f0*/  IMAD.WIDE R122, R3, 0x10, R122 ;  /* 0x00000010037a7825 */ /* 0x000fe200078e027a */
[----:B------:R-:W-:-:S02]  /*1400*/  ULEA UR43, UR43, UR46, 0x3 ;  /* 0x0000002e2b2b7291 */ /* 0x000fc4000f8e183f */
[----:B------:R-:W-:Y:S01]  /*1410*/  SHF.R.S32.HI R125, RZ, 0x1f, R124 ;  /* 0x0000001fff7d7819 */ /* 0x000fe2000001147c */
[----:B------:R-:W-:Y:S01]  /*1420*/  IMAD.MOV.U32 R3, RZ, RZ, -0x1 ;  /* 0xffffffffff037424 */ /* 0x000fe200078e00ff */
[----:B------:R-:W-:Y:S01]  /*1430*/  ULOP3.LUT UR47, UR4, 0x8, URZ, 0x3c, !UPT ;  /* 0x00000008042f7892 */ /* 0x000fe2000f8e3c3f */
[----:B------:R-:W-:Y:S01]  /*1440*/  IMAD.U32 R134, RZ, RZ, UR5 ;  /* 0x00000005ff867e24 */ /* 0x000fe2000f8e00ff */
[C---:B----4-:R-:W-:Y:S01]  /*1450*/  SHF.L.U64.HI R127, R128.reuse, 0x3, R129 ;  /* 0x00000003807f7819 */ /* 0x050fe20000010281 */
[----:B------:R-:W-:Y:S01]  /*1460*/  IMAD.SHL.U32 R128, R128, 0x8, RZ ;  /* 0x0000000880807824 */ /* 0x000fe200078e00ff */
[-C--:B---3--:R-:W-:Y:S01]  /*1470*/  SHF.L.U32 R3, R3, R126.reuse, RZ ;  /* 0x0000007e03037219 */ /* 0x088fe200000006ff */
[----:B------:R-:W-:Y:S01]  /*1480*/  VIADD R132, R132, UR6 ;  /* 0x0000000684847c36 */ /* 0x000fe20008000000 */
[----:B------:R-:W-:Y:S01]  /*1490*/  SHF.L.U32 R126, R7, R126, RZ ;  /* 0x0000007e077e7219 */ /* 0x000fe200000006ff */
[----:B------:R-:W-:Y:S01]  /*14a0*/  ULOP3.LUT UR44, UR4, 0x18, URZ, 0x3c, !UPT ;  /* 0x00000018042c7892 */ /* 0x000fe2000f8e3c3f */
[----:B------:R-:W-:Y:S01]  /*14b0*/  LOP3.LUT R131, RZ, R3, RZ, 0x33, !PT ;  /* 0x00000003ff837212 */ /* 0x000fe200078e33ff */
[----:B-1----:R-:W-:Y:S01]  /*14c0*/  IMAD R129, R5, -0x2, R6 ;  /* 0xfffffffe05817824 */ /* 0x002fe200078e0206 */
[----:B--2---:R-:W-:-:S09]  /*14d0*/  SHF.L.U64.HI R130, R8, 0x1, R0 ;  /* 0x0000000108827819 */ /* 0x004fd20000010200 */
.L_x_226:
[----:B------:R-:W-:-:S04]  /*14e0*/  SHF.L.U32 R0, R134, 0x1f, RZ ;  /* 0x0000001f86007819 */ /* 0x000fc800000006ff */
[----:B-1----:R-:W1:Y:S02]  /*14f0*/  SYNCS.PHASECHK.TRANS64.TRYWAIT P0, [UR43+-0x8], R0 ;  /* 0xfffff800ff0075a7 */ /* 0x002e64000800016b */
[----:B-1-345:R-:W-:Y:S05]  /*1500*/  @!P0 BRA `(.L_x_15) ;  /* 0x0000008000c48947 */ /* 0x03afea0003800000 */
.L_x_247:
[----:B------:R-:W-:Y:S02]  /*1510*/  ULDC UR4, c[0x0][0x28c] ;  /* 0x0000a30000047ab9 */ /* 0x000fe40000000800 */
[----:B------:R-:W-:-:S13]  /*1520*/  ISETP.LT.AND P0, PT, RZ, UR4, PT ;  /* 0x00000004ff007c0c */ /* 0x000fda000bf01270 */
[----:B------:R-:W-:Y:S05]  /*1530*/  @P0 BRA `(.L_x_16) ;  /* 0x0000000000400947 */ /* 0x000fea0003800000 */
[----:B-1----:R-:W-:Y:S01]  /*1540*/  MOV R0, 0x0 ;  /* 0x0000000000007802 */ /* 0x002fe20000000f00 */
[----:B------:R-:W-:Y:S01]  /*1550*/  ULDC.64 UR4, c[0x4][0x68] ;  /* 0x01001a0000047ab9 */ /* 0x000fe20000000a00 */
[----:B------:R-:W-:Y:S01]  /*1560*/  ULDC.64 UR6, c[0x4][0x8] ;  /* 0x0100020000067ab9 */ /* 0x000fe20000000a00 */
[----:B------:R-:W-:Y:S01]  /*1570*/  IMAD.U32 R4, RZ, RZ, UR4 ;  /* 0x00000004ff047e24 */ /* 0x000fe2000f8e00ff */
[----:B------:R1:W2:Y:S01]  /*1580*/  LDC.64 R14, c[0x4][R0] ;  /* 0x01000000000e7b82 */ /* 0x0002a20000000a00 */
[----:B------:R-:W-:Y:S01]  /*1590*/  IMAD.U32 R5, RZ, RZ, UR5 ;  /* 0x00000005ff057e24 */ /* 0x000fe2000f8e00ff */
[----:B------:R-:W-:Y:S01]  /*15a0*/  ULDC.64 UR4, c[0x4][0x70] ;  /* 0x01001c0000047ab9 */ /* 0x000fe20000000a00 */
[----:B0-----:R-:W-:Y:S02]  /*15b0*/  IMAD.U32 R10, RZ, RZ, UR6 ;  /* 0x00000006ff0a7e24 */ /* 0x001fe4000f8e00ff */
[----:B------:R-:W-:Y:S02]  /*15c0*/  IMAD.U32 R6, RZ, RZ, UR4 ;  /* 0x00000004ff067e24 */ /* 0x000fe4000f8e00ff */
[----:B------:R-:W-:-:S02]  /*15d0*/  IMAD.U32 R7, RZ, RZ, UR5 ;  /* 0x00000005ff077e24 */ /* 0x000fc4000f8e00ff */
[----:B------:R-:W-:Y:S02]  /*15e0*/  IMAD.U32 R11, RZ, RZ, UR7 ;  /* 0x00000007ff0b7e24 */ /* 0x000fe4000f8e00ff */
[----:B------:R-:W-:Y:S02]  /*15f0*/  IMAD.MOV.U32 R8, RZ, RZ, 0x1e1 ;  /* 0x000001e1ff087424 */ /* 0x000fe400078e00ff */
[----:B------:R-:W-:Y:S02]  /*1600*/  IMAD.MOV.U32 R12, RZ, RZ, 0x1 ;  /* 0x00000001ff0c7424 */ /* 0x000fe400078e00ff */
[----:B-1----:R-:W-:-:S07]  /*1610*/  IMAD.MOV.U32 R13, RZ, RZ, RZ ;  /* 0x000000ffff0d7224 */ /* 0x002fce00078e00ff */
[----:B------:R-:W-:-:S07]  /*1620*/  LEPC R20, `(.L_x_16) ;  /* 0x000000001014794e */ /* 0x000fce0000000000 */
[----:B--2--5:R-:W-:Y:S05]  /*1630*/  CALL.ABS.NOINC R14 ;  /* 0x000000000e007343 */ /* 0x024fea0003c00000 */
.L_x_16:
[----:B------:R-:W-:-:S13]  /*1640*/  ISETP.NE.AND P0, PT, R133, 0x3, PT ;  /* 0x000000038500780c */ /* 0x000fda0003f05270 */
[----:B------:R-:W-:Y:S05]  /*1650*/  @!P0 BRA `(.L_x_17) ;  /* 0x0000000000048947 */ /* 0x000fea0003800000 */
[----:B------:R-:W-:Y:S01]  /*1660*/  BPT.TRAP 0x1 ;  /* 0x000000040000795c */ /* 0x000fe20000300000 */
.L_x_17:
[----:B-1----:R-:W-:Y:S02]  /*1670*/  IMAD.U32 R3, RZ, RZ, UR38 ;  /* 0x00000026ff037e24 */ /* 0x002fe4000f8e00ff */
[----:B------:R-:W-:-:S03]  /*1680*/  IMAD.U32 R0, RZ, RZ, UR39 ;  /* 0x00000027ff007e24 */ /* 0x000fc6000f8e00ff */
[----:B------:R-:W-:Y:S02]  /*1690*/  LEA R3, R3, UR41, 0x3 ;  /* 0x0000002903037c11 */ /* 0x000fe4000f8e18ff */
[----:B------:R-:W-:-:S04]  /*16a0*/  SHF.L.U32 R0, R0, 0x1f, RZ ;  /* 0x0000001f00007819 */ /* 0x000fc800000006ff */
[----:B------:R1:W2:Y:S01]  /*16b0*/  SYNCS.PHASECHK.TRANS64.TRYWAIT P1, [R3+URZ], R0 ;  /* 0x00000000030075a7 */ /* 0x0002a2000802017f */
[----:B------:R-:W-:Y:S05]  /*16c0*/  @!P0 BRA `(.L_x_18) ;  /* 0x0000000000048947 */ /* 0x000fea0003800000 */
[----:B------:R-:W-:Y:S01]  /*16d0*/  BPT.TRAP 0x1 ;  /* 0x000000040000795c */ /* 0x000fe20000300000 */
.L_x_18:
[----:B------:R-:W-:-:S05]  /*16e0*/  IMAD.U32 R4, RZ, RZ, UR42 ;  /* 0x0000002aff047e24 */ /* 0x000fca000f8e00ff */
[----:B------:R-:W-:Y:S01]  /*16f0*/  ISETP.GE.AND P2, PT, R4, 0x1, PT ;  /* 0x000000010400780c */ /* 0x000fe20003f46270 */
[----:B--2---:R-:W-:-:S12]  /*1700*/  @P1 BRA `(.L_x_19) ;  /* 0x0000000000081947 */ /* 0x004fd80003800000 */
[----:B------:R-:W2:Y:S02]  /*1710*/  SYNCS.PHASECHK.TRANS64.TRYWAIT P1, [R3+URZ], R0 ;  /* 0x00000000030075a7 */ /* 0x000ea4000802017f */
[----:B--2---:R-:W-:Y:S05]  /*1720*/  @!P1 BRA `(.L_x_20) ;  /* 0x0000008000549947 */ /* 0x004fea0003800000 */
.L_x_19:
[----:B------:R-:W-:Y:S05]  /*1730*/  WARPSYNC.ALL ;  /* 0x0000000000007948 */ /* 0x000fea0003800000 */
[----:B------:R-:W-:Y:S01]  /*1740*/  UIADD3 UR4, UR41, 0x100, URZ ;  /* 0x0000010029047890 */ /* 0x000fe2000fffe03f */
[----:B------:R-:W-:Y:S01]  /*1750*/  WARPGROUP.ARRIVE ;  /* 0x00000000000079c5 */ /* 0x000fe20000000000 */
[----:B------:R-:W-:Y:S02]  /*1760*/  UIADD3 UR5, UR41, 0xc100, URZ ;  /* 0x0000c10029057890 */ /* 0x000fe4000fffe03f */
[----:B------:R-:W-:Y:S02]  /*1770*/  USHF.R.U32.HI UR4, URZ, 0x4, UR4 ;  /* 0x000000043f047899 */ /* 0x000fe40008011604 */
[----:B------:R-:W-:-:S02]  /*1780*/  USHF.R.U32.HI UR5, URZ, 0x4, UR5 ;  /* 0x000000043f057899 */ /* 0x000fc40008011605 */
[----:B------:R-:W-:Y:S02]  /*1790*/  ULOP3.LUT UR4, UR4, 0x3fff, URZ, 0xc0, !UPT ;  /* 0x00003fff04047892 */ /* 0x000fe4000f8ec03f */
[----:B------:R-:W-:Y:S02]  /*17a0*/  ULOP3.LUT UR5, UR5, 0x3fff, URZ, 0xc0, !UPT ;  /* 0x00003fff05057892 */ /* 0x000fe4000f8ec03f */
[----:B------:R-:W-:Y:S02]  /*17b0*/  ULOP3.LUT UR4, UR4, 0x10000, URZ, 0xfc, !UPT ;  /* 0x0001000004047892 */ /* 0x000fe4000f8efc3f */
[----:B------:R-:W-:Y:S02]  /*17c0*/  ULOP3.LUT UR5, UR5, 0x10000, URZ, 0xfc, !UPT ;  /* 0x0001000005057892 */ /* 0x000fe4000f8efc3f */
[----:B------:R-:W-:Y:S02]  /*17d0*/  ULEA UR6, UR38, UR4, 0xa ;  /* 0x0000000426067291 */ /* 0x000fe4000f8e503f */
[----:B------:R-:W-:Y:S01]  /*17e0*/  UIMAD UR7, UR38, 0xc00, UR5 ;  /* 0x00000c00260778a4 */ /* 0x000fe2000f8e0205 */
[----:B------:R-:W-:Y:S01]  /*17f0*/  UMOV UR9, 0x40000040 ;  /* 0x4000004000097882 */ /* 0x000fe20000000000 */
[----:B------:R-:W-:-:S03]  /*1800*/  UMOV UR11, 0x40000040 ;  /* 0x40000040000b7882 */ /* 0x000fc60000000000 */
[----:B------:R-:W-:Y:S02]  /*1810*/  UMOV UR8, UR6 ;  /* 0x0000000600087c82 */ /* 0x000fe40008000000 */
[----:B------:R-:W-:Y:S02]  /*1820*/  UMOV UR10, UR7 ;  /* 0x00000007000a7c82 */ /* 0x000fe40008000000 */
[----:B------:R-:W-:Y:S01]  /*1830*/  HGMMA.64x192x16.F32.BF16 R24, gdesc[UR8], RZ, !UPT, gsb0 ;  /* 0x02e00000081879f0 */ /* 0x000fe2000c0018ff */
[----:B------:R-:W-:Y:S02]  /*1840*/  UIADD3 UR8, UR6, 0x2, URZ ;  /* 0x0000000206087890 */ /* 0x000fe4000fffe03f */
[----:B------:R-:W-:Y:S01]  /*1850*/  UIADD3 UR10, UR7, 0x2, URZ ;  /* 0x00000002070a7890 */ /* 0x000fe2000fffe03f */
[----:B------:R-:W-:Y:S01]  /*1860*/  UMOV UR9, 0x40000040 ;  /* 0x4000004000097882 */ /* 0x000fe20000000000 */
[----:B------:R-:W-:Y:S01]  /*1870*/  UMOV UR11, 0x40000040 ;  /* 0x40000040000b7882 */ /* 0x000fe20000000000 */
[----:B------:R-:W-:-:S02]  /*1880*/  WARPGROUP.DEPBAR.LE gsb0, 0x0 ;  /* 0x00008000000079c5 */ /* 0x000fc40000010000 */
[----:B------:R-:W-:-:S12]  /*1890*/  WARPGROUP.ARRIVE ;  /* 0x00000000000079c5 */ /* 0x000fd80000000000 */
[----:B------:R-:W-:Y:S01]  /*18a0*/  HGMMA.64x192x16.F32.BF16 R24, gdesc[UR8], R24, gsb0 ;  /* 0x02e00000081879f0 */ /* 0x000fe20008001818 */
[----:B------:R-:W-:Y:S02]  /*18b0*/  UIADD3 UR8, UR6, 0x4, URZ ;  /* 0x0000000406087890 */ /* 0x000fe4000fffe03f */
[----:B------:R-:W-:Y:S01]  /*18c0*/  UIADD3 UR10, UR7, 0x4, URZ ;  /* 0x00000004070a7890 */ /* 0x000fe2000fffe03f */
[----:B------:R-:W-:Y:S01]  /*18d0*/  UMOV UR9, 0x40000040 ;  /* 0x4000004000097882 */ /* 0x000fe20000000000 */
[----:B------:R-:W-:Y:S01]  /*18e0*/  UMOV UR11, 0x40000040 ;  /* 0x40000040000b7882 */ /* 0x000fe20000000000 */
[----:B------:R-:W-:Y:S02]  /*18f0*/  WARPGROUP.DEPBAR.LE gsb0, 0x0 ;  /* 0x00008000000079c5 */ /* 0x000fe40000010000 */
        /* <DEDUP_REMOVED lines=36> */
[----:B------:R-:W-:Y:S03]  /*1b40*/  HGMMA.64x192x16.F32.BF16 R24, gdesc[UR8], R24, gsb0 ;  /* 0x02e00000081879f0 */ /* 0x000fe60008001818 */
[----:B------:R-:W-:Y:S02]  /*1b50*/  WARPGROUP.DEPBAR.LE gsb0, 0x0 ;  /* 0x00008000000079c5 */ /* 0x000fe40000010000 */
[----:B------:R-:W-:Y:S05]  /*1b60*/  @!P2 BRA `(.L_x_21) ;  /* 0x000000040080a947 */ /* 0x000fea0003800000 */
[----:B------:R-:W-:Y:S01]  /*1b70*/  UIADD3 UR6, UR38, 0x1, URZ ;  /* 0x0000000126067890 */ /* 0x000fe2000fffe03f */
[----:B-12---:R-:W-:-:S03]  /*1b80*/  IMAD.U32 R0, RZ, RZ, UR42 ;  /* 0x0000002aff007e24 */ /* 0x006fc6000f8e00ff */
[----:B------:R-:W-:-:S04]  /*1b90*/  UISETP.NE.AND UP0, UPT, UR6, 0x3, UPT ;  /* 0x000000030600788c */ /* 0x000fc8000bf05270 */
[----:B------:R-:W-:Y:S02]  /*1ba0*/  USEL UR7, URZ, 0x1, UP0 ;  /* 0x000000013f077887 */ /* 0x000fe40008000000 */
[----:B------:R-:W-:Y:S02]  /*1bb0*/  USEL UR6, UR6, URZ, UP0 ;  /* 0x0000003f06067287 */ /* 0x000fe40008000000 */
[----:B------:R-:W-:-:S06]  /*1bc0*/  ULOP3.LUT UR7, UR39, UR7, URZ, 0x3c, !UPT ;  /* 0x0000000727077292 */ /* 0x000fcc000f8e3c3f */
[----:B------:R-:W-:Y:S01]  /*1bd0*/  IMAD.U32 R5, RZ, RZ, UR7 ;  /* 0x00000007ff057e24 */ /* 0x000fe2000f8e00ff */
[----:B------:R-:W-:-:S06]  /*1be0*/  UMOV UR7, UR38 ;  /* 0x0000002600077c82 */ /* 0x000fcc0008000000 */
.L_x_28:
[----:B-12---:R-:W-:Y:S05]  /*1bf0*/  @!P0 BRA `(.L_x_22) ;  /* 0x0000000000048947 */ /* 0x006fea0003800000 */
[----:B------:R-:W-:Y:S01]  /*1c00*/  BPT.TRAP 0x1 ;  /* 0x000000040000795c */ /* 0x000fe20000300000 */
.L_x_22:
[----:B------:R-:W-:Y:S01]  /*1c10*/  ULEA UR8, UR6, UR41, 0x3 ;  /* 0x0000002906087291 */ /* 0x000fe2000f8e183f */
[----:B------:R-:W-:-:S08]  /*1c20*/  SHF.L.U32 R3, R5, 0x1f, RZ ;  /* 0x0000001f05037819 */ /* 0x000fd000000006ff */
[----:B------:R1:W2:Y:S01]  /*1c30*/  SYNCS.PHASECHK.TRANS64.TRYWAIT P1, [UR8], R3 ;  /* 0x00000003ff0075a7 */ /* 0x0002a20008020148 */
[----:B------:R-:W-:Y:S05]  /*1c40*/  @!P0 BRA `(.L_x_23) ;  /* 0x0000000000048947 */ /* 0x000fea0003800000 */
[----:B------:R-:W-:Y:S01]  /*1c50*/  BPT.TRAP 0x1 ;  /* 0x000000040000795c */ /* 0x000fe20000300000 */
.L_x_23:
[----:B--2---:R-:W-:Y:S05]  /*1c60*/  @P1 BRA `(.L_x_24) ;  /* 0x0000000000081947 */ /* 0x004fea0003800000 */
[----:B------:R-:W2:Y:S02]  /*1c70*/  SYNCS.PHASECHK.TRANS64.TRYWAIT P1, [UR8], R3 ;  /* 0x00000003ff0075a7 */ /* 0x000ea40008020148 */
[----:B--2---:R-:W-:Y:S05]  /*1c80*/  @!P1 BRA `(.L_x_25) ;  /* 0x0000007c00109947 */ /* 0x004fea0003800000 */
.L_x_24:
[----:B------:R-:W-:Y:S01]  /*1c90*/  ULEA UR13, UR6, UR4, 0xa ;  /* 0x00000004060d7291 */ /* 0x000fe2000f8e503f */
[----:B------:R-:W-:Y:S01]  /*1ca0*/  WARPGROUP.ARRIVE ;  /* 0x00000000000079c5 */ /* 0x000fe20000000000 */
[----:B------:R-:W-:Y:S01]  /*1cb0*/  UIMAD UR12, UR6, 0xc00, UR5 ;  /* 0x00000c00060c78a4 */ /* 0x000fe2000f8e0205 */
[----:B------:R-:W-:Y:S01]  /*1cc0*/  UMOV UR9, 0x40000040 ;  /* 0x4000004000097882 */ /* 0x000fe20000000000 */
[----:B------:R-:W-:-:S03]  /*1cd0*/  UMOV UR11, 0x40000040 ;  /* 0x40000040000b7882 */ /* 0x000fc60000000000 */
[----:B------:R-:W-:Y:S02]  /*1ce0*/  UMOV UR8, UR13 ;  /* 0x0000000d00087c82 */ /* 0x000fe40008000000 */
[----:B------:R-:W-:Y:S02]  /*1cf0*/  UMOV UR10, UR12 ;  /* 0x0000000c000a7c82 */ /* 0x000fe40008000000 */
[----:B------:R-:W-:Y:S01]  /*1d00*/  HGMMA.64x192x16.F32.BF16 R24, gdesc[UR8], R24, gsb0 ;  /* 0x02e00000081879f0 */ /* 0x000fe20008001818 */
        /* <DEDUP_REMOVED lines=51> */
[----:B------:R-:W-:Y:S01]  /*2040*/  BPT.TRAP 0x1 ;  /* 0x000000040000795c */ /* 0x000fe20000300000 */
.L_x_26:
[----:B------:R-:W-:Y:S01]  /*2050*/  ULEA UR8, UR7, UR41, 0x3 ;  /* 0x0000002907087291 */ /* 0x000fe2000f8e183f */
[----:B------:R-:W-:-:S03]  /*2060*/  ISETP.GT.U32.AND P1, PT, R23, 0x1, PT ;  /* 0x000000011700780c */ /* 0x000fc60003f24070 */
[----:B------:R-:W-:-:S04]  /*2070*/  UIADD3 UR8, UR8, 0x18, URZ ;  /* 0x0000001808087890 */ /* 0x000fc8000fffe03f */
[----:B------:R-:W-:-:S09]  /*2080*/  UPRMT UR8, URZ, 0x654, UR8 ;  /* 0x000006543f087896 */ /* 0x000fd20008000008 */
[----:B------:R-:W-:Y:S01]  /*2090*/  SYNCS.ARRIVE.TRANS64.RED.A1T0 RZ, [UR8], RZ ;  /* 0x000000ffffff79a7 */ /* 0x000fe20008100408 */
[----:B------:R-:W-:Y:S05]  /*20a0*/  @P1 BRA `(.L_x_27) ;  /* 0x0000000000041947 */ /* 0x000fea0003800000 */
[----:B------:R-:W-:Y:S01]  /*20b0*/  BPT.TRAP 0x1 ;  /* 0x000000040000795c */ /* 0x000fe20000300000 */
.L_x_27:
[----:B------:R-:W-:Y:S01]  /*20c0*/  UIADD3 UR6, UR6, 0x1, URZ ;  /* 0x0000000106067890 */ /* 0x000fe2000fffe03f */
[C---:B------:R-:W-:Y:S01]  /*20d0*/  ISETP.GT.AND P1, PT, R0.reuse, 0x1, PT ;  /* 0x000000010000780c */ /* 0x040fe20003f24270 */
[----:B------:R-:W-:Y:S01]  /*20e0*/  UIADD3 UR7, UR7, 0x1, URZ ;  /* 0x0000000107077890 */ /* 0x000fe2000fffe03f */
[----:B------:R-:W-:Y:S01]  /*20f0*/  VIADD R0, R0, 0xffffffff ;  /* 0xffffffff00007836 */ /* 0x000fe20000000000 */
[----:B------:R-:W-:Y:S02]  /*2100*/  UISETP.NE.AND UP0, UPT, UR6, 0x3, UPT ;  /* 0x000000030600788c */ /* 0x000fe4000bf05270 */
[----:B------:R-:W-:Y:S02]  /*2110*/  UISETP.NE.AND UP1, UPT, UR7, 0x3, UPT ;  /* 0x000000030700788c */ /* 0x000fe4000bf25270 */
[----:B------:R-:W-:Y:S02]  /*2120*/  USEL UR8, URZ, 0x1, UP0 ;  /* 0x000000013f087887 */ /* 0x000fe40008000000 */
[----:B------:R-:W-:-:S02]  /*2130*/  USEL UR6, UR6, URZ, UP0 ;  /* 0x0000003f06067287 */ /* 0x000fc40008000000 */
[----:B------:R-:W-:Y:S02]  /*2140*/  USEL UR7, UR7, URZ, UP1 ;  /* 0x0000003f07077287 */ /* 0x000fe40008800000 */
[----:B------:R-:W-:Y:S01]  /*2150*/  LOP3.LUT R5, R5, UR8, RZ, 0x3c, !PT ;  /* 0x0000000805057c12 */ /* 0x000fe2000f8e3cff */
[----:B------:R-:W-:Y:S09]  /*2160*/  @P1 BRA `(.L_x_28) ;  /* 0xfffffff800a01947 */ /* 0x000ff2000383ffff */
.L_x_21:
[----:B-12---:R-:W1:Y:S01]  /*2170*/  LDC R0, c[0x0][0x28c] ;  /* 0x0000a300ff007b82 */ /* 0x006e620000000800 */
[----:B------:R-:W-:-:S04]  /*2180*/  IMAD.U32 R3, RZ, RZ, UR47 ;  /* 0x0000002fff037e24 */ /* 0x000fc8000f8e00ff */
[----:B------:R2:W-:Y:S01]  /*2190*/  SYNCS.ARRIVE.TRANS64.A1T0 RZ, [R3+UR46], RZ ;  /* 0x000000ff03ff79a7 */ /* 0x0005e2000810002e */
[----:B-1----:R-:W-:-:S13]  /*21a0*/  ISETP.GE.AND P1, PT, R0, 0x1, PT ;  /* 0x000000010000780c */ /* 0x002fda0003f26270 */
[----:B--2---:R-:W-:Y:S05]  /*21b0*/  @!P1 BRA `(.L_x_29) ;  /* 0x0000000000349947 */ /* 0x004fea0003800000 */
[----:B------:R-:W-:Y:S05]  /*21c0*/  @!P0 BRA `(.L_x_30) ;  /* 0x0000000000048947 */ /* 0x000fea0003800000 */
[----:B------:R-:W-:Y:S01]  /*21d0*/  BPT.TRAP 0x1 ;  /* 0x000000040000795c */ /* 0x000fe20000300000 */
.L_x_30:
[----:B------:R-:W-:Y:S01]  /*21e0*/  UIADD3 UR6, UR38, UR42, URZ ;  /* 0x0000002a26067290 */ /* 0x000fe2000fffe03f */
[----:B------:R-:W-:-:S03]  /*21f0*/  ISETP.GT.U32.AND P0, PT, R23, 0x1, PT ;  /* 0x000000011700780c */ /* 0x000fc60003f04070 */
[----:B------:R-:W-:-:S04]  /*2200*/  UIMAD.WIDE.U32 UR4, UR6, -0x55555555, URZ ;  /* 0xaaaaaaab060478a5 */ /* 0x000fc8000f8e003f */
[----:B------:R-:W-:-:S04]  /*2210*/  USHF.R.U32.HI UR4, URZ, 0x1, UR5 ;  /* 0x000000013f047899 */ /* 0x000fc80008011605 */
[----:B------:R-:W-:-:S04]  /*2220*/  UIMAD UR6, UR4, -0x3, UR6 ;  /* 0xfffffffd040678a4 */ /* 0x000fc8000f8e0206 */
[----:B------:R-:W-:-:S04]  /*2230*/  ULEA UR6, UR6, UR41, 0x3 ;  /* 0x0000002906067291 */ /* 0x000fc8000f8e183f */
[----:B------:R-:W-:-:S04]  /*2240*/  UIADD3 UR6, UR6, 0x18, URZ ;  /* 0x0000001806067890 */ /* 0x000fc8000fffe03f */
[----:B------:R-:W-:-:S09]  /*2250*/  UPRMT UR6, URZ, 0x654, UR6 ;  /* 0x000006543f067896 */ /* 0x000fd20008000006 */
[----:B------:R-:W-:Y:S01]  /*2260*/  SYNCS.ARRIVE.TRANS64.RED.A1T0 RZ, [UR6], RZ ;  /* 0x000000ffffff79a7 */ /* 0x000fe20008100406 */
[----:B------:R-:W-:Y:S05]  /*2270*/  @P0 BRA `(.L_x_29) ;  /* 0x0000000000040947 */ /* 0x000fea0003800000 */
[----:B------:R-:W-:Y:S01]  /*2280*/  BPT.TRAP 0x1 ;  /* 0x000000040000795c */ /* 0x000fe20000300000 */
.L_x_29:
[----:B------:R-:W-:Y:S01]  /*2290*/  SHF.L.U32 R0, R134, 0x1f, RZ ;  /* 0x0000001f86007819 */ /* 0x000fe200000006ff */
[----:B------:R-:W-:Y:S01]  /*22a0*/  UIADD3 UR38, UR38, UR45, URZ ;  /* 0x0000002d26267290 */ /* 0x000fe2000fffe03f */
[----:B------:R-:W-:Y:S01]  /*22b0*/  SHF.R.S32.HI R15, RZ, 0x1f, R19 ;  /* 0x0000001fff0f7819 */ /* 0x000fe20000011413 */
[----:B------:R-:W-:Y:S01]  /*22c0*/  UISETP.GE.U32.AND UP1, UPT, UR45, 0x3, UPT ;  /* 0x000000032d00788c */ /* 0x000fe2000bf26070 */
[----:B------:R-:W1:Y:S01]  /*22d0*/  SYNCS.PHASECHK.TRANS64.TRYWAIT P0, [UR43+0x8], R0 ;  /* 0x00000800ff0075a7 */ /* 0x000e62000800016b */
[----:B------:R-:W-:Y:S02]  /*22e0*/  UISETP.GT.U32.AND UP0, UPT, UR38, 0x2, UPT ;  /* 0x000000022600788c */ /* 0x000fe4000bf04070 */
[----:B------:R-:W-:Y:S02]  /*22f0*/  UIMAD.WIDE.U32 UR4, UR38, -0x55555555, URZ ;  /* 0xaaaaaaab260478a5 */ /* 0x000fe4000f8e003f */
[----:B------:R-:W-:Y:S02]  /*2300*/  UISETP.LT.U32.AND UP0, UPT, UR45, 0x3, UP0 ;  /* 0x000000032d00788c */ /* 0x000fe40008701070 */
[----:B------:R-:W-:-:S02]  /*2310*/  USHF.R.U32.HI UR4, URZ, 0x1, UR5 ;  /* 0x000000013f047899 */ /* 0x000fc40008011605 */
[----:B------:R-:W-:Y:S02]  /*2320*/  USEL UR6, URZ, 0x1, !UP0 ;  /* 0x000000013f067887 */ /* 0x000fe4000c000000 */
[----:B------:R-:W-:Y:S02]  /*2330*/  UIMAD UR38, UR4, -0x3, UR38 ;  /* 0xfffffffd042678a4 */ /* 0x000fe4000f8e0226 */
[----:B------:R-:W-:-:S04]  /*2340*/  ULOP3.LUT UR39, UR39, UR6, URZ, 0x3c, !UPT ;  /* 0x0000000627277292 */ /* 0x000fc8000f8e3c3f */
[----:B------:R-:W-:Y:S01]  /*2350*/  @UP1 ULOP3.LUT UR39, UR39, 0x1, UR4, 0x78, !UPT ;  /* 0x0000000127271892 */ /* 0x000fe2000f8e7804 */
[----:B-1----:R-:W-:Y:S11]  /*2360*/  @!P0 BRA `(.L_x_31) ;  /* 0x0000007400708947 */ /* 0x002ff60003800000 */
.L_x_248:
[----:B------:R-:W-:Y:S01]  /*2370*/  IMAD.SHL.U32 R7, R22, 0x40, RZ ;  /* 0x0000004016077824 */ /* 0x000fe200078e00ff */
[----:B------:R-:W-:Y:S01]  /*2380*/  ULDC UR6, c[0x0][0x284] ;  /* 0x0000a10000067ab9 */ /* 0x000fe20000000800 */
[----:B------:R-:W-:Y:S01]  /*2390*/  IMAD R8, R18, 0xc0, RZ ;  /* 0x000000c012087824 */ /* 0x000fe200078e02ff */
[----:B------:R-:W-:Y:S01]  /*23a0*/  ULDC.64 UR4, c[0x0][0x5d0] ;  /* 0x0001740000047ab9 */ /* 0x000fe20000000a00 */
[----:B------:R-:W-:Y:S01]  /*23b0*/  IMAD.WIDE R136, R22, 0x40, R122 ;  /* 0x0000004016887825 */ /* 0x000fe200078e027a */
[----:B------:R-:W-:Y:S01]  /*23c0*/  ISETP.GE.AND P0, PT, R7, UR6, PT ;  /* 0x0000000607007c0c */ /* 0x000fe2000bf06270 */
[----:B------:R-:W-:Y:S01]  /*23d0*/  ULDC UR6, c[0x0][0x288] ;  /* 0x0000a20000067ab9 */ /* 0x000fe20000000800 */
[----:B------:R-:W-:Y:S01]  /*23e0*/  SHF.R.S32.HI R9, RZ, 0x1f, R8 ;  /* 0x0000001fff097819 */ /* 0x000fe20000011408 */
[----:B-1----:R-:W-:Y:S01]  /*23f0*/  IMAD R0, R15, UR4, RZ ;  /* 0x000000040f007c24 */ /* 0x002fe2000f8e02ff */
[----:B------:R-:W-:Y:S01]  /*2400*/  ISETP.GE.OR P0, PT, R8, UR6, P0 ;  /* 0x0000000608007c0c */ /* 0x000fe20008706670 */
[----:B------:R-:W-:-:S04]  /*2410*/  IMAD.WIDE.U32 R4, R19, UR4, R124 ;  /* 0x0000000413047c25 */ /* 0x000fc8000f8e007c */
[----:B------:R-:W-:Y:S01]  /*2420*/  IMAD R3, R19, UR5, R0 ;  /* 0x0000000513037c24 */ /* 0x000fe2000f8e0200 */
[----:B------:R-:W-:Y:S01]  /*2430*/  IADD3 R4, P1, R8, R4, RZ ;  /* 0x0000000408047210 */ /* 0x000fe20007f3e0ff */
[----:B------:R-:W-:Y:S02]  /*2440*/  ULDC.64 UR4, c[0x0][0x5c8] ;  /* 0x0001720000047ab9 */ /* 0x000fe40000000a00 */
[----:B0-----:R-:W-:Y:S01]  /*2450*/  IMAD R11, R137, UR4, RZ ;  /* 0x00000004890b7c24 */ /* 0x001fe2000f8e02ff */
[----:B------:R-:W-:-:S03]  /*2460*/  IADD3.X R5, R9, R5, R3, P1, !PT ;  /* 0x0000000509057210 */ /* 0x000fc60000ffe403 */
[C---:B------:R-:W-:Y:S02]  /*2470*/  IMAD R11, R136.reuse, UR5, R11 ;  /* 0x00000005880b7c24 */ /* 0x040fe4000f8e020b */
[----:B------:R-:W-:Y:S01]  /*2480*/  IMAD.WIDE.U32 R138, R136, UR4, R4 ;  /* 0x00000004888a7c25 */ /* 0x000fe2000f8e0004 */
[----:B------:R-:W-:Y:S06]  /*2490*/  @P0 BRA `(.L_x_32) ;  /* 0x0000005c00580947 */ /* 0x000fec0003800000 */
[----:B-----5:R-:W-:Y:S01]  /*24a0*/  FSETP.NEU.AND P0, PT, R121, RZ, PT ;  /* 0x000000ff7900720b */ /* 0x020fe20003f0d000 */
[----:B------:R-:W-:Y:S01]  /*24b0*/  IMAD.IADD R3, R129, 0x1, -R8 ;  /* 0x0000000181037824 */ /* 0x000fe200078e0a08 */
[----:B------:R-:W-:Y:S01]  /*24c0*/  BSSY B0, `(.L_x_32) ;  /* 0x00005d3000007945 */ /* 0x000fe20003800000 */
[----:B------:R-:W-:Y:S02]  /*24d0*/  IMAD.IADD R0, R132, 0x1, -R7 ;  /* 0x0000000184007824 */ /* 0x000fe400078e0a07 */
[----:B------:R-:W-:Y:S01]  /*24e0*/  IMAD.IADD R143, R139, 0x1, R11 ;  /* 0x000000018b8f7824 */ /* 0x000fe200078e020b */
[----:B------:R-:W-:-:S04]  /*24f0*/  ISETP.GT.AND P2, PT, R3, RZ, PT ;  /* 0x000000ff0300720c */ /* 0x000fc80003f44270 */
[----:B------:R-:W-:-:S03]  /*2500*/  ISETP.GT.AND P1, PT, R0, RZ, P2 ;  /* 0x000000ff0000720c */ /* 0x000fc60001724270 */
[----:B------:R-:W-:Y:S10]  /*2510*/  @!P0 BRA `(.L_x_33) ;  /* 0x00000040005c8947 */ /* 0x000ff40003800000 */
[----:B------:R-:W0:Y:S01]  /*2520*/  LDC.64 R10, c[0x0][0x5b8] ;  /* 0x00016e00ff0a7b82 */ /* 0x000e220000000a00 */
[----:B------:R-:W-:-:S07]  /*2530*/  ULDC.64 UR4, c[0x0][0x5c0] ;  /* 0x0001700000047ab9 */ /* 0x000fce0000000a00 */
[----:B------:R-:W1:Y:S08]  /*2540*/  LDC.64 R140, c[0x0][0x5b0] ;  /* 0x00016c00ff8c7b82 */ /* 0x000e700000000a00 */
[----:B------:R-:W2:Y:S01]  /*2550*/  LDC.64 R12, c[0x0][0x5a8] ;  /* 0x00016a00ff0c7b82 */ /* 0x000ea20000000a00 */
[-C--:B0-----:R-:W-:Y:S02]  /*2560*/  IMAD R6, R15, R10.reuse, RZ ;  /* 0x0000000a0f067224 */ /* 0x081fe400078e02ff */
[----:B------:R-:W-:-:S04]  /*2570*/  IMAD.WIDE.U32 R4, R19, R10, R124 ;  /* 0x0000000a13047225 */ /* 0x000fc800078e007c */
[----:B------:R-:W-:Y:S01]  /*2580*/  IMAD R135, R19, R11, R6 ;  /* 0x0000000b13877224 */ /* 0x000fe200078e0206 */
[----:B------:R-:W-:Y:S01]  /*2590*/  IADD3 R14, P0, R8, R4, RZ ;  /* 0x00000004080e7210 */ /* 0x000fe20007f1e0ff */
[----:B-1----:R-:W-:-:S03]  /*25a0*/  IMAD R4, R137, R140, RZ ;  /* 0x0000008c89047224 */ /* 0x002fc600078e02ff */
[----:B------:R-:W-:Y:S01]  /*25b0*/  IADD3.X R15, R9, R5, R135, P0, !PT ;  /* 0x00000005090f7210 */ /* 0x000fe200007fe487 */
[C---:B------:R-:W-:Y:S02]  /*25c0*/  IMAD R139, R136.reuse, R141, R4 ;  /* 0x0000008d888b7224 */ /* 0x040fe400078e0204 */
[----:B------:R-:W-:-:S04]  /*25d0*/  IMAD.WIDE.U32 R4, R136, R140, R14 ;  /* 0x0000008c88047225 */ /* 0x000fc800078e000e */
[----:B------:R-:W-:Y:S01]  /*25e0*/  IMAD.IADD R5, R5, 0x1, R139 ;  /* 0x0000000105057824 */ /* 0x000fe200078e028b */
[----:B--2---:R-:W-:-:S04]  /*25f0*/  LEA R6, P0, R4, R12, 0x1 ;  /* 0x0000000c04067211 */ /* 0x004fc800078008ff */
[----:B------:R-:W-:-:S05]  /*2600*/  LEA.HI.X R7, R4, R13, R5, 0x1, P0 ;  /* 0x0000000d04077211 */ /* 0x000fca00000f0c05 */
[----:B------:R0:W2:Y:S01]  /*2610*/  @P1 LDG.E.LTC128B.U16 R11, desc[UR36][R6.64] ;  /* 0x00000024060b1981 */ /* 0x0000a2000c1e1520 */
[----:B------:R-:W-:Y:S01]  /*2620*/  IMAD.WIDE.U32 R4, R136, R140, R8 ;  /* 0x0000008c88047225 */ /* 0x000fe200078e0008 */
[----:B------:R-:W-:Y:S02]  /*2630*/  BSSY B1, `(.L_x_34) ;  /* 0x0000014000017945 */ /* 0x000fe40003800000 */
[----:B------:R-:W-:-:S04]  /*2640*/  IADD3 R20, P0, R124, R4, RZ ;  /* 0x000000047c147210 */ /* 0x000fc80007f1e0ff */
[----:B------:R-:W-:-:S03]  /*2650*/  IADD3.X R21, R125, R139, R5, P0, !PT ;  /* 0x0000008b7d157210 */ /* 0x000fc600007fe405 */
[----:B------:R-:W-:-:S04]  /*2660*/  IMAD.WIDE.U32 R20, R19, R10, R20 ;  /* 0x0000000a13147225 */ /* 0x000fc800078e0014 */
[----:B0-----:R-:W-:Y:S01]  /*2670*/  IMAD.IADD R7, R135, 0x1, R21 ;  /* 0x0000000187077824 */ /* 0x001fe200078e0215 */
[----:B------:R-:W-:Y:S02]  /*2680*/  LEA R6, P4, R20, R12, 0x1 ;  /* 0x0000000c14067211 */ /* 0x000fe400078808ff */
[----:B------:R-:W-:Y:S02]  /*2690*/  SHF.L.U64.HI R21, R140, 0x3, R141 ;  /* 0x000000038c157819 */ /* 0x000fe4000001028d */
[----:B------:R-:W-:Y:S01]  /*26a0*/  LEA.HI.X R7, R20, R13, R7, 0x1, P4 ;  /* 0x0000000d14077211 */ /* 0x000fe200020f0c07 */
[----:B------:R-:W-:Y:S02]  /*26b0*/  IMAD.SHL.U32 R20, R140, 0x8, RZ ;  /* 0x000000088c147824 */ /* 0x000fe400078e00ff */
[----:B--2---:R-:W-:-:S04]  /*26c0*/  IMAD.U32 R4, R11, 0x10000, RZ ;  /* 0x000100000b047824 */ /* 0x004fc800078e00ff */
[----:B------:R-:W-:Y:S01]  /*26d0*/  FMUL R5, R4, R121 ;  /* 0x0000007904057220 */ /* 0x000fe20000400000 */
[----:B------:R-:W-:-:S03]  /*26e0*/  LEA R4, P0, R138, UR4, 0x1 ;  /* 0x000000048a047c11 */ /* 0x000fc6000f8008ff */
[----:B------:R-:W-:Y:S01]  /*26f0*/  FFMA R24, R24, R120, R5 ;  /* 0x0000007818187223 */ /* 0x000fe20000000005 */
[----:B------:R-:W-:Y:S02]  /*2700*/  LEA.HI.X R5, R138, UR5, R143, 0x1, P0 ;  /* 0x000000058a057c11 */ /* 0x000fe400080f0c8f */
[----:B------:R-:W-:Y:S02]  /*2710*/  ISETP.GT.AND P0, PT, R3, 0x1, PT ;  /* 0x000000010300780c */ /* 0x000fe40003f04270 */
[----:B------:R-:W-:Y:S02]  /*2720*/  F2FP.BF16.F32.PACK_AB R24, RZ, R24 ;  /* 0x00000018ff18723e */ /* 0x000fe400000010ff */
[----:B------:R-:W-:-:S03]  /*2730*/  ISETP.GT.AND P3, PT, R0, RZ, P0 ;  /* 0x000000ff0000720c */ /* 0x000fc60000764270 */
[----:B------:R0:W-:Y:S10]  /*2740*/  @P1 STG.E.U16 desc[UR36][R4.64], R24 ;  /* 0x0000001804001986 */ /* 0x0001f4000c101524 */
[----:B------:R-:W-:Y:S05]  /*2750*/  @!P3 BRA `(.L_x_35) ;  /* 0x000000000004b947 */ /* 0x000fea0003800000 */
[----:B------:R1:W5:Y:S02]  /*2760*/  LDG.E.LTC128B.U16 R11, desc[UR36][R6.64+0x2] ;  /* 0x00000224060b7981 */ /* 0x000364000c1e1520 */
.L_x_35:
[----:B------:R-:W-:Y:S05]  /*2770*/  BSYNC B1 ;  /* 0x0000000000017941 */ /* 0x000fea0003800000 */
.L_x_34:
[----:B-----5:R-:W-:Y:S01]  /*2780*/  IMAD.U32 R18, R11, 0x10000, RZ ;  /* 0x000100000b127824 */ /* 0x020fe200078e00ff */
[----:B------:R-:W-:Y:S01]  /*2790*/  ISETP.GT.AND P2, PT, R0, 0x8, P2 ;  /* 0x000000080000780c */ /* 0x000fe20001744270 */
[----:B------:R-:W-:-:S04]  /*27a0*/  IMAD.WIDE.U32 R20, R136, R140, R20 ;  /* 0x0000008c88147225 */ /* 0x000fc800078e0014 */
[----:B------:R-:W-:Y:S01]  /*27b0*/  FMUL R18, R18, R121 ;  /* 0x0000007912127220 */ /* 0x000fe20000400000 */
[----:B------:R-:W-:Y:S01]  /*27c0*/  IMAD.IADD R139, R139, 0x1, R21 ;  /* 0x000000018b8b7824 */ /* 0x000fe200078e0215 */
[----:B------:R-:W-:Y:S02]  /*27d0*/  IADD3 R21, P1, R14, R20, RZ ;  /* 0x000000140e157210 */ /* 0x000fe40007f3e0ff */
[----:B------:R-:W-:-:S03]  /*27e0*/  FFMA R18, R25, R120, R18 ;  /* 0x0000007819127223 */ /* 0x000fc60000000012 */
[----:B------:R-:W-:Y:S01]  /*27f0*/  IMAD.X R22, R139, 0x1, R15, P1 ;  /* 0x000000018b167824 */ /* 0x000fe200008e060f */
[C---:B------:R-:W-:Y:S02]  /*2800*/  LEA R14, P1, R21.reuse, R12, 0x1 ;  /* 0x0000000c150e7211 */ /* 0x040fe400078208ff */
[----:B------:R-:W-:Y:S02]  /*2810*/  F2FP.BF16.F32.PACK_AB R18, RZ, R18 ;  /* 0x00000012ff12723e */ /* 0x000fe400000010ff */
[--C-:B------:R-:W-:Y:S02]  /*2820*/  LEA.HI.X R15, R21, R13, R22.reuse, 0x1, P1 ;  /* 0x0000000d150f7211 */ /* 0x100fe400008f0c16 */
[----:B------:R-:W-:Y:S02]  /*2830*/  PRMT R22, R18, 0x7610, R22 ;  /* 0x0000761012167816 */ /* 0x000fe40000000016 */
[----:B------:R-:W-:-:S03]  /*2840*/  PRMT R21, R11, 0x7610, R21 ;  /* 0x000076100b157816 */ /* 0x000fc60000000015 */
[----:B------:R2:W-:Y:S04]  /*2850*/  @P3 STG.E.U16 desc[UR36][R4.64+0x2], R22 ;  /* 0x0000021604003986 */ /* 0x0005e8000c101524 */
[----:B------:R-:W3:Y:S01]  /*2860*/  @P2 LDG.E.LTC128B.U16 R21, desc[UR36][R14.64] ;  /* 0x000000240e152981 */ /* 0x000ee2000c1e1520 */
[----:B------:R-:W-:Y:S01]  /*2870*/  IADD3 R8, P1, P3, R124, R20, R8 ;  /* 0x000000147c087210 */ /* 0x000fe20007b3e008 */
[----:B------:R-:W-:Y:S01]  /*2880*/  BSSY B1, `(.L_x_36) ;  /* 0x0000011000017945 */ /* 0x000fe20003800000 */
[----:B------:R-:W-:Y:S02]  /*2890*/  SHF.L.U64.HI R25, R128, 0x1, R127 ;  /* 0x0000000180197819 */ /* 0x000fe4000001027f */
[----:B------:R-:W-:Y:S02]  /*28a0*/  IADD3.X R9, R125, R139, R9, P1, P3 ;  /* 0x0000008b7d097210 */ /* 0x000fe40000fe6409 */
[----:B------:R-:W-:Y:S01]  /*28b0*/  ISETP.GT.AND P0, PT, R0, 0x8, P0 ;  /* 0x000000080000780c */ /* 0x000fe20000704270 */
[----:B---3--:R-:W-:-:S04]  /*28c0*/  IMAD.U32 R18, R21, 0x10000, RZ ;  /* 0x0001000015127824 */ /* 0x008fc800078e00ff */
[----:B------:R-:W-:Y:S01]  /*28d0*/  FMUL R11, R18, R121 ;  /* 0x00000079120b7220 */ /* 0x000fe20000400000 */
[----:B------:R-:W-:Y:S01]  /*28e0*/  IMAD.WIDE.U32 R18, R19, R10, R8 ;  /* 0x0000000a13127225 */ /* 0x000fe200078e0008 */
[----:B------:R-:W-:-:S03]  /*28f0*/  LEA R10, P1, R128, R4, 0x1 ;  /* 0x00000004800a7211 */ /* 0x000fc600078208ff */
[----:B------:R-:W-:Y:S01]  /*2900*/  FFMA R11, R26, R120, R11 ;  /* 0x000000781a0b7223 */ /* 0x000fe2000000000b */
[----:B------:R-:W-:Y:S01]  /*2910*/  IMAD.IADD R9, R135, 0x1, R19 ;  /* 0x0000000187097824 */ /* 0x000fe200078e0213 */
[----:B------:R-:W-:-:S03]  /*2920*/  LEA R8, P3, R18, R12, 0x1 ;  /* 0x0000000c12087211 */ /* 0x000fc600078608ff */
[----:B------:R-:W-:Y:S01]  /*2930*/  F2FP.BF16.F32.PACK_AB R12, RZ, R11 ;  /* 0x0000000bff0c723e */ /* 0x000fe200000010ff */
[----:B------:R-:W-:Y:S01]  /*2940*/  IMAD.X R11, R25, 0x1, R5, P1 ;  /* 0x00000001190b7824 */ /* 0x000fe200008e0605 */
[----:B------:R-:W-:-:S04]  /*2950*/  LEA.HI.X R9, R18, R13, R9, 0x1, P3 ;  /* 0x0000000d12097211 */ /* 0x000fc800018f0c09 */
[----:B------:R2:W-:Y:S01]  /*2960*/  @P2 STG.E.U16 desc[UR36][R10.64], R12 ;  /* 0x0000000c0a002986 */ /* 0x0005e2000c101524 */
[----:B------:R-:W-:Y:S05]  /*2970*/  @!P0 BRA `(.L_x_37) ;  /* 0x0000000000048947 */ /* 0x000fea0003800000 */
[----:B------:R3:W5:Y:S02]  /*2980*/  LDG.E.LTC128B.U16 R21, desc[UR36][R8.64+0x2] ;  /* 0x0000022408157981 */ /* 0x000764000c1e1520 */
.L_x_37:
[----:B------:R-:W-:Y:S05]  /*2990*/  BSYNC B1 ;  /* 0x0000000000017941 */ /* 0x000fea0003800000 */
.L_x_36:
[----:B--2--5:R-:W-:Y:S01]  /*29a0*/  IMAD.U32 R12, R21, 0x10000, RZ ;  /* 0x00010000150c7824 */ /* 0x024fe200078e00ff */
[----:B------:R-:W-:Y:S01]  /*29b0*/  ISETP.GT.AND P1, PT, R3, 0x8, PT ;  /* 0x000000080300780c */ /* 0x000fe20003f24270 */
[----:B------:R-:W-:Y:S02]  /*29c0*/  BSSY B1, `(.L_x_38) ;  /* 0x0000008000017945 */ /* 0x000fe40003800000 */
[----:B------:R-:W-:Y:S01]  /*29d0*/  FMUL R12, R12, R121 ;  /* 0x000000790c0c7220 */ /* 0x000fe20000400000 */
[----:B------:R-:W-:-:S03]  /*29e0*/  ISETP.GT.AND P2, PT, R0, RZ, P1 ;  /* 0x000000ff0000720c */ /* 0x000fc60000f44270 */
[----:B------:R-:W-:-:S05]  /*29f0*/  FFMA R12, R27, R120, R12 ;  /* 0x000000781b0c7223 */ /* 0x000fca000000000c */
[----:B------:R-:W-:-:S05]  /*2a00*/  F2FP.BF16.F32.PACK_AB R12, RZ, R12 ;  /* 0x0000000cff0c723e */ /* 0x000fca00000010ff */
[----:B------:R2:W-:Y:S01]  /*2a10*/  @P0 STG.E.U16 desc[UR36][R10.64+0x2], R12 ;  /* 0x0000020c0a000986 */ /* 0x0005e2000c101524 */
[----:B------:R-:W-:Y:S05]  /*2a20*/  @!P2 BRA `(.L_x_39) ;  /* 0x000000000004a947 */ /* 0x000fea0003800000 */
[----:B------:R4:W5:Y:S02]  /*2a30*/  LDG.E.LTC128B.U16 R21, desc[UR36][R6.64+0x10] ;  /* 0x0000102406157981 */ /* 0x000964000c1e1520 */
.L_x_39:
[----:B------:R-:W-:Y:S05]  /*2a40*/  BSYNC B1 ;  /* 0x0000000000017941 */ /* 0x000fea0003800000 */
.L_x_38:
        /* <DEDUP_REMOVED lines=10> */
.L_x_41:
[----:B------:R-:W-:Y:S05]  /*2af0*/  BSYNC B1 ;  /* 0x0000000000017941 */ /* 0x000fea0003800000 */
.L_x_40:
[----:B-----5:R-:W-:Y:S01]  /*2b00*/  IMAD.U32 R12, R21, 0x10000, RZ ;  /* 0x00010000150c7824 */ /* 0x020fe200078e00ff */
[----:B------:R-:W-:Y:S01]  /*2b10*/  ISETP.GT.AND P1, PT, R0, 0x8, P1 ;  /* 0x000000080000780c */ /* 0x000fe20000f24270 */
[----:B------:R-:W-:Y:S02]  /*2b20*/  BSSY B1, `(.L_x_42) ;  /* 0x0000007000017945 */ /* 0x000fe40003800000 */
[----:B------:R-:W-:-:S04]  /*2b30*/  FMUL R12, R12, R121 ;  /* 0x000000790c0c7220 */ /* 0x000fc80000400000 */
[----:B------:R-:W-:-:S05]  /*2b40*/  FFMA R12, R29, R120, R12 ;  /* 0x000000781d0c7223 */ /* 0x000fca000000000c */
[----:B------:R-:W-:-:S05]  /*2b50*/  F2FP.BF16.F32.PACK_AB R12, RZ, R12 ;  /* 0x0000000cff0c723e */ /* 0x000fca00000010ff */
[----:B------:R0:W-:Y:S01]  /*2b60*/  @P3 STG.E.U16 desc[UR36][R4.64+0x12], R12 ;  /* 0x0000120c04003986 */ /* 0x0001e2000c101524 */
[----:B------:R-:W-:Y:S05]  /*2b70*/  @!P1 BRA `(.L_x_43) ;  /* 0x0000000000049947 */ /* 0x000fea0003800000 */
[----:B------:R0:W5:Y:S02]  /*2b80*/  LDG.E.LTC128B.U16 R21, desc[UR36][R8.64+0x10] ;  /* 0x0000102408157981 */ /* 0x000164000c1e1520 */
.L_x_43:
[----:B------:R-:W-:Y:S05]  /*2b90*/  BSYNC B1 ;  /* 0x0000000000017941 */ /* 0x000fea0003800000 */
.L_x_42:
[----:B0----5:R-:W-:Y:S01]  /*2ba0*/  IMAD.U32 R12, R21, 0x10000, RZ ;  /* 0x00010000150c7824 */ /* 0x021fe200078e00ff */
[----:B------:R-:W-:Y:S01]  /*2bb0*/  ISETP.GT.AND P0, PT, R0, 0x8, P0 ;  /* 0x000000080000780c */ /* 0x000fe20000704270 */
[----:B------:R-:W-:Y:S02]  /*2bc0*/  BSSY B1, `(.L_x_44) ;  /* 0x0000007000017945 */ /* 0x000fe40003800000 */
[----:B--2---:R-:W-:-:S04]  /*2bd0*/  FMUL R13, R12, R121 ;  /* 0x000000790c0d7220 */ /* 0x004fc80000400000 */
[----:B------:R-:W-:-:S05]  /*2be0*/  FFMA R13, R30, R120, R13 ;  /* 0x000000781e0d7223 */ /* 0x000fca000000000d */
[----:B------:R-:W-:-:S05]  /*2bf0*/  F2FP.BF16.F32.PACK_AB R13, RZ, R13 ;  /* 0x0000000dff0d723e */ /* 0x000fca00000010ff */
[----:B------:R0:W-:Y:S01]  /*2c00*/  @P1 STG.E.U16 desc[UR36][R10.64+0x10], R13 ;  /* 0x0000100d0a001986 */ /* 0x0001e2000c101524 */
[----:B------:R-:W-:Y:S05]  /*2c10*/  @!P0 BRA `(.L_x_45) ;  /* 0x0000000000048947 */ /* 0x000fea0003800000 */
[----:B------:R2:W5:Y:S02]  /*2c20*/  LDG.E.LTC128B.U16 R21, desc[UR36][R8.64+0x12] ;  /* 0x0000122408157981 */ /* 0x000564000c1e1520 */
.L_x_45:
[----:B------:R-:W-:Y:S05]  /*2c30*/  BSYNC B1 ;  /* 0x0000000000017941 */ /* 0x000fea0003800000 */
.L_x_44:
[----:B-----5:R-:W-:Y:S01]  /*2c40*/  IMAD.U32 R12, R21, 0x10000, RZ ;  /* 0x00010000150c7824 */ /* 0x020fe200078e00ff */
        /* <DEDUP_REMOVED lines=9> */
.L_x_47:
[----:B------:R-:W-:Y:S05]  /*2ce0*/  BSYNC B1 ;  /* 0x0000000000017941 */ /* 0x000fea0003800000 */
.L_x_46:
[----:B0----5:R-:W-:Y:S01]  /*2cf0*/  IMAD.U32 R12, R21, 0x10000, RZ ;  /* 0x00010000150c7824 */ /* 0x021fe200078e00ff */
        /* <DEDUP_REMOVED lines=9> */
.L_x_49:
[----:B------:R-:W-:Y:S05]  /*2d90*/  BSYNC B1 ;  /* 0x0000000000017941 */ /* 0x000fea0003800000 */
.L_x_48:
        /* <DEDUP_REMOVED lines=9> */
.L_x_51:
[----:B------:R-:W-:Y:S05]  /*2e30*/  BSYNC B1 ;  /* 0x0000000000017941 */ /* 0x000fea0003800000 */
.L_x_50:
[----:B0----5:R-:W-:Y:S01]  /*2e40*/  IMAD.U32 R12, R21, 0x10000, RZ ;  /* 0x00010000150c7824 */ /* 0x021fe200078e00ff */
        /* <DEDUP_REMOVED lines=8> */
.L_x_53:
[----:B------:R-:W-:Y:S05]  /*2ed0*/  BSYNC B1 ;  /* 0x0000000000017941 */ /* 0x000fea0003800000 */
.L_x_52:
        /* <DEDUP_REMOVED lines=10> */
.L_x_55:
[----:B------:R-:W-:Y:S05]  /*2f80*/  BSYNC B1 ;  /* 0x0000000000017941 */ /* 0x000fea0003800000 */
.L_x_54:
        /* <DEDUP_REMOVED lines=10> */
.L_x_57:
[----:B------:R-:W-:Y:S05]  /*3030*/  BSYNC B1 ;  /* 0x0000000000017941 */ /* 0x000fea0003800000 */
.L_x_56:
        /* <DEDUP_REMOVED lines=9> */
.L_x_59:
[----:B------:R-:W-:Y:S05]  /*30d0*/  BSYNC B1 ;  /* 0x0000000000017941 */ /* 0x000fea0003800000 */
.L_x_58:
        /* <DEDUP_REMOVED lines=9> */
.L_x_61:
[----:B------:R-:W-:Y:S05]  /*3170*/  BSYNC B1 ;  /* 0x0000000000017941 */ /* 0x000fea0003800000 */
.L_x_60:
        /* <DEDUP_REMOVED lines=10> */
.L_x_63:
[----:B------:R-:W-:Y:S05]  /*3220*/  BSYNC B1 ;  /* 0x0000000000017941 */ /* 0x000fea0003800000 */
.L_x_62:
        /* <DEDUP_REMOVED lines=10> */
.L_x_65:
[----:B------:R-:W-:Y:S05]  /*32d0*/  BSYNC B1 ;  /* 0x0000000000017941 */ /* 0x000fea0003800000 */
.L_x_64:
        /* <DEDUP_REMOVED lines=9> */
.L_x_67:
[----:B------:R-:W-:Y:S05]  /*3370*/  BSYNC B1 ;  /* 0x0000000000017941 */ /* 0x000fea0003800000 */
.L_x_66:
        /* <DEDUP_REMOVED lines=9> */
.L_x_69:
[----:B------:R-:W-:Y:S05]  /*3410*/  BSYNC B1 ;  /* 0x0000000000017941 */ /* 0x000fea0003800000 */
.L_x_68:
        /* <DEDUP_REMOVED lines=10> */
.L_x_71:
[----:B------:R-:W-:Y:S05]  /*34c0*/  BSYNC B1 ;  /* 0x0000000000017941 */ /* 0x000fea0003800000 */
.L_x_70:
        /* <DEDUP_REMOVED lines=10> */
.L_x_73:
[----:B------:R-:W-:Y:S05]  /*3570*/  BSYNC B1 ;  /* 0x0000000000017941 */ /* 0x000fea0003800000 */
.L_x_72:
        /* <DEDUP_REMOVED lines=9> */
.L_x_75:
[----:B------:R-:W-:Y:S05]  /*3610*/  BSYNC B1 ;  /* 0x0000000000017941 */ /* 0x000fea0003800000 */
.L_x_74:
        /* <DEDUP_REMOVED lines=9> */
.L_x_77:
[----:B------:R-:W-:Y:S05]  /*36b0*/  BSYNC B1 ;  /* 0x0000000000017941 */ /* 0x000fea0003800000 */
.L_x_76:
        /* <DEDUP_REMOVED lines=10> */
.L_x_79:
[----:B------:R-:W-:Y:S05]  /*3760*/  BSYNC B1 ;  /* 0x0000000000017941 */ /* 0x000fea0003800000 */
.L_x_78:
        /* <DEDUP_REMOVED lines=10> */
.L_x_81:
[----:B------:R-:W-:Y:S05]  /*3810*/  BSYNC B1 ;  /* 0x0000000000017941 */ /* 0x000fea0003800000 */
.L_x_80:
        /* <DEDUP_REMOVED lines=9> */
.L_x_83:
[----:B------:R-:W-:Y:S05]  /*38b0*/  BSYNC B1 ;  /* 0x0000000000017941 */ /* 0x000fea0003800000 */
.L_x_82:
        /* <DEDUP_REMOVED lines=9> */
.L_x_85:
[----:B------:R-:W-:Y:S05]  /*3950*/  BSYNC B1 ;  /* 0x0000000000017941 */ /* 0x000fea0003800000 */
.L_x_84:
        /* <DEDUP_REMOVED lines=10> */
.L_x_87:
[----:B------:R-:W-:Y:S05]  /*3a00*/  BSYNC B1 ;  /* 0x0000000000017941 */ /* 0x000fea0003800000 */
.L_x_86:
        /* <DEDUP_REMOVED lines=10> */
.L_x_89:
[----:B------:R-:W-:Y:S05]  /*3ab0*/  BSYNC B1 ;  /* 0x0000000000017941 */ /* 0x000fea0003800000 */
.L_x_88:
        /* <DEDUP_REMOVED lines=9> */
.L_x_91:
[----:B------:R-:W-:Y:S05]  /*3b50*/  BSYNC B1 ;  /* 0x0000000000017941 */ /* 0x000fea0003800000 */
.L_x_90:
        /* <DEDUP_REMOVED lines=9> */
.L_x_93:
[----:B------:R-:W-:Y:S05]  /*3bf0*/  BSYNC B1 ;  /* 0x0000000000017941 */ /* 0x000fea0003800000 */
.L_x_92:
        /* <DEDUP_REMOVED lines=10> */
.L_x_95:
[----:B------:R-:W-:Y:S05]  /*3ca0*/  BSYNC B1 ;  /* 0x0000000000017941 */ /* 0x000fea0003800000 */
.L_x_94:
        /* <DEDUP_REMOVED lines=10> */
.L_x_97:
[----:B------:R-:W-:Y:S05]  /*3d50*/  BSYNC B1 ;  /* 0x0000000000017941 */ /* 0x000fea0003800000 */
.L_x_96:
        /* <DEDUP_REMOVED lines=9> */
.L_x_99:
[----:B------:R-:W-:Y:S05]  /*3df0*/  BSYNC B1 ;  /* 0x0000000000017941 */ /* 0x000fea0003800000 */
.L_x_98:
        /* <DEDUP_REMOVED lines=9> */
.L_x_101:
[----:B------:R-:W-:Y:S05]  /*3e90*/  BSYNC B1 ;  /* 0x0000000000017941 */ /* 0x000fea0003800000 */
.L_x_100:
        /* <DEDUP_REMOVED lines=10> */
.L_x_103:
[----:B------:R-:W-:Y:S05]  /*3f40*/  BSYNC B1 ;  /* 0x0000000000017941 */ /* 0x000fea0003800000 */
.L_x_102:
        /* <DEDUP_REMOVED lines=10> */
.L_x_105:
[----:B------:R-:W-:Y:S05]  /*3ff0*/  BSYNC B1 ;  /* 0x0000000000017941 */ /* 0x000fea0003800000 */
.L_x_104:
        /* <DEDUP_REMOVED lines=9> */
.L_x_107:
[----:B------:R-:W-:Y:S05]  /*4090*/  BSYNC B1 ;  /* 0x0000000000017941 */ /* 0x000fea0003800000 */
.L_x_106:
        /* <DEDUP_REMOVED lines=9> */
.L_x_109:
[----:B------:R-:W-:Y:S05]  /*4130*/  BSYNC B1 ;  /* 0x0000000000017941 */ /* 0x000fea0003800000 */
.L_x_108:
        /* <DEDUP_REMOVED lines=10> */
.L_x_111:
[----:B------:R-:W-:Y:S05]  /*41e0*/  BSYNC B1 ;  /* 0x0000000000017941 */ /* 0x000fea0003800000 */
.L_x_110:
        /* <DEDUP_REMOVED lines=10> */
.L_x_113:
[----:B------:R-:W-:Y:S05]  /*4290*/  BSYNC B1 ;  /* 0x0000000000017941 */ /* 0x000fea0003800000 */
.L_x_112:
        /* <DEDUP_REMOVED lines=9> */
.L_x_115:
[----:B------:R-:W-:Y:S05]  /*4330*/  BSYNC B1 ;  /* 0x0000000000017941 */ /* 0x000fea0003800000 */
.L_x_114:
        /* <DEDUP_REMOVED lines=9> */
.L_x_117:
[----:B------:R-:W-:Y:S05]  /*43d0*/  BSYNC B1 ;  /* 0x0000000000017941 */ /* 0x000fea0003800000 */
.L_x_116:
        /* <DEDUP_REMOVED lines=10> */
.L_x_119:
[----:B------:R-:W-:Y:S05]  /*4480*/  BSYNC B1 ;  /* 0x0000000000017941 */ /* 0x000fea0003800000 */
.L_x_118:
        /* <DEDUP_REMOVED lines=10> */
.L_x_121:
[----:B------:R-:W-:Y:S05]  /*4530*/  BSYNC B1 ;  /* 0x0000000000017941 */ /* 0x000fea0003800000 */
.L_x_120:
        /* <DEDUP_REMOVED lines=9> */
.L_x_123:
[----:B------:R-:W-:Y:S05]  /*45d0*/  BSYNC B1 ;  /* 0x0000000000017941 */ /* 0x000fea0003800000 */
.L_x_122:
        /* <DEDUP_REMOVED lines=9> */
.L_x_125:
[----:B------:R-:W-:Y:S05]  /*4670*/  BSYNC B1 ;  /* 0x0000000000017941 */ /* 0x000fea0003800000 */
.L_x_124:
        /* <DEDUP_REMOVED lines=10> */
.L_x_127:
[----:B------:R-:W-:Y:S05]  /*4720*/  BSYNC B1 ;  /* 0x0000000000017941 */ /* 0x000fea0003800000 */
.L_x_126:
        /* <DEDUP_REMOVED lines=10> */
.L_x_129:
[----:B------:R-:W-:Y:S05]  /*47d0*/  BSYNC B1 ;  /* 0x0000000000017941 */ /* 0x000fea0003800000 */
.L_x_128:
        /* <DEDUP_REMOVED lines=9> */
.L_x_131:
[----:B------:R-:W-:Y:S05]  /*4870*/  BSYNC B1 ;  /* 0x0000000000017941 */ /* 0x000fea0003800000 */
.L_x_130:
        /* <DEDUP_REMOVED lines=9> */
.L_x_133:
[----:B------:R-:W-:Y:S05]  /*4910*/  BSYNC B1 ;  /* 0x0000000000017941 */ /* 0x000fea0003800000 */
.L_x_132:
        /* <DEDUP_REMOVED lines=10> */
.L_x_135:
[----:B------:R-:W-:Y:S05]  /*49c0*/  BSYNC B1 ;  /* 0x0000000000017941 */ /* 0x000fea0003800000 */
.L_x_134:
        /* <DEDUP_REMOVED lines=10> */
.L_x_137:
[----:B------:R-:W-:Y:S05]  /*4a70*/  BSYNC B1 ;  /* 0x0000000000017941 */ /* 0x000fea0003800000 */
.L_x_136:
        /* <DEDUP_REMOVED lines=9> */
.L_x_139:
[----:B------:R-:W-:Y:S05]  /*4b10*/  BSYNC B1 ;  /* 0x0000000000017941 */ /* 0x000fea0003800000 */
.L_x_138:
        /* <DEDUP_REMOVED lines=9> */
.L_x_141:
[----:B------:R-:W-:Y:S05]  /*4bb0*/  BSYNC B1 ;  /* 0x0000000000017941 */ /* 0x000fea0003800000 */
.L_x_140:
        /* <DEDUP_REMOVED lines=10> */
.L_x_143:
[----:B------:R-:W-:Y:S05]  /*4c60*/  BSYNC B1 ;  /* 0x0000000000017941 */ /* 0x000fea0003800000 */
.L_x_142:
        /* <DEDUP_REMOVED lines=10> */
.L_x_145:
[----:B------:R-:W-:Y:S05]  /*4d10*/  BSYNC B1 ;  /* 0x0000000000017941 */ /* 0x000fea0003800000 */
.L_x_144:
        /* <DEDUP_REMOVED lines=9> */
.L_x_147:
[----:B------:R-:W-:Y:S05]  /*4db0*/  BSYNC B1 ;  /* 0x0000000000017941 */ /* 0x000fea0003800000 */
.L_x_146:
        /* <DEDUP_REMOVED lines=9> */
.L_x_149:
[----:B------:R-:W-:Y:S05]  /*4e50*/  BSYNC B1 ;  /* 0x0000000000017941 */ /* 0x000fea0003800000 */
.L_x_148:
        /* <DEDUP_REMOVED lines=10> */
.L_x_151:
[----:B------:R-:W-:Y:S05]  /*4f00*/  BSYNC B1 ;  /* 0x0000000000017941 */ /* 0x000fea0003800000 */
.L_x_150:
        /* <DEDUP_REMOVED lines=10> */
.L_x_153:
[----:B------:R-:W-:Y:S05]  /*4fb0*/  BSYNC B1 ;  /* 0x0000000000017941 */ /* 0x000fea0003800000 */
.L_x_152:
        /* <DEDUP_REMOVED lines=9> */
.L_x_155:
[----:B------:R-:W-:Y:S05]  /*5050*/  BSYNC B1 ;  /* 0x0000000000017941 */ /* 0x000fea0003800000 */
.L_x_154:
        /* <DEDUP_REMOVED lines=9> */
.L_x_157:
[----:B------:R-:W-:Y:S05]  /*50f0*/  BSYNC B1 ;  /* 0x0000000000017941 */ /* 0x000fea0003800000 */
.L_x_156:
        /* <DEDUP_REMOVED lines=10> */
.L_x_159:
[----:B------:R-:W-:Y:S05]  /*51a0*/  BSYNC B1 ;  /* 0x0000000000017941 */ /* 0x000fea0003800000 */
.L_x_158:
        /* <DEDUP_REMOVED lines=10> */
.L_x_161:
[----:B------:R-:W-:Y:S05]  /*5250*/  BSYNC B1 ;  /* 0x0000000000017941 */ /* 0x000fea0003800000 */
.L_x_160:
        /* <DEDUP_REMOVED lines=9> */
.L_x_163:
[----:B------:R-:W-:Y:S05]  /*52f0*/  BSYNC B1 ;  /* 0x0000000000017941 */ /* 0x000fea0003800000 */
.L_x_162:
        /* <DEDUP_REMOVED lines=9> */
.L_x_165:
[----:B------:R-:W-:Y:S05]  /*5390*/  BSYNC B1 ;  /* 0x0000000000017941 */ /* 0x000fea0003800000 */
.L_x_164:
        /* <DEDUP_REMOVED lines=10> */
.L_x_167:
[----:B------:R-:W-:Y:S05]  /*5440*/  BSYNC B1 ;  /* 0x0000000000017941 */ /* 0x000fea0003800000 */
.L_x_166:
        /* <DEDUP_REMOVED lines=10> */
.L_x_169:
[----:B------:R-:W-:Y:S05]  /*54f0*/  BSYNC B1 ;  /* 0x0000000000017941 */ /* 0x000fea0003800000 */
.L_x_168:
        /* <DEDUP_REMOVED lines=9> */
.L_x_171:
[----:B------:R-:W-:Y:S05]  /*5590*/  BSYNC B1 ;  /* 0x0000000000017941 */ /* 0x000fea0003800000 */
.L_x_170:
        /* <DEDUP_REMOVED lines=9> */
.L_x_173:
[----:B------:R-:W-:Y:S05]  /*5630*/  BSYNC B1 ;  /* 0x0000000000017941 */ /* 0x000fea0003800000 */
.L_x_172:
        /* <DEDUP_REMOVED lines=10> */
.L_x_175:
[----:B------:R-:W-:Y:S05]  /*56e0*/  BSYNC B1 ;  /* 0x0000000000017941 */ /* 0x000fea0003800000 */
.L_x_174:
        /* <DEDUP_REMOVED lines=10> */
.L_x_177:
[----:B------:R-:W-:Y:S05]  /*5790*/  BSYNC B1 ;  /* 0x0000000000017941 */ /* 0x000fea0003800000 */
.L_x_176:
        /* <DEDUP_REMOVED lines=9> */
.L_x_179:
[----:B------:R-:W-:Y:S05]  /*5830*/  BSYNC B1 ;  /* 0x0000000000017941 */ /* 0x000fea0003800000 */
.L_x_178:
        /* <DEDUP_REMOVED lines=9> */
.L_x_181:
[----:B------:R-:W-:Y:S05]  /*58d0*/  BSYNC B1 ;  /* 0x0000000000017941 */ /* 0x000fea0003800000 */
.L_x_180:
        /* <DEDUP_REMOVED lines=10> */
.L_x_183:
[----:B------:R-:W-:Y:S05]  /*5980*/  BSYNC B1 ;  /* 0x0000000000017941 */ /* 0x000fea0003800000 */
.L_x_182:
        /* <DEDUP_REMOVED lines=10> */
.L_x_185:
[----:B------:R-:W-:Y:S05]  /*5a30*/  BSYNC B1 ;  /* 0x0000000000017941 */ /* 0x000fea0003800000 */
.L_x_184:
        /* <DEDUP_REMOVED lines=9> */
.L_x_187:
[----:B------:R-:W-:Y:S05]  /*5ad0*/  BSYNC B1 ;  /* 0x0000000000017941 */ /* 0x000fea0003800000 */
.L_x_186:
        /* <DEDUP_REMOVED lines=9> */
.L_x_189:
[----:B------:R-:W-:Y:S05]  /*5b70*/  BSYNC B1 ;  /* 0x0000000000017941 */ /* 0x000fea0003800000 */
.L_x_188:
        /* <DEDUP_REMOVED lines=10> */
.L_x_191:
[----:B------:R-:W-:Y:S05]  /*5c20*/  BSYNC B1 ;  /* 0x0000000000017941 */ /* 0x000fea0003800000 */
.L_x_190:
        /* <DEDUP_REMOVED lines=10> */
.L_x_193:
[----:B------:R-:W-:Y:S05]  /*5cd0*/  BSYNC B1 ;  /* 0x0000000000017941 */ /* 0x000fea0003800000 */
.L_x_192:
        /* <DEDUP_REMOVED lines=9> */
.L_x_195:
[----:B------:R-:W-:Y:S05]  /*5d70*/  BSYNC B1 ;  /* 0x0000000000017941 */ /* 0x000fea0003800000 */
.L_x_194:
        /* <DEDUP_REMOVED lines=9> */
.L_x_197:
[----:B------:R-:W-:Y:S05]  /*5e10*/  BSYNC B1 ;  /* 0x0000000000017941 */ /* 0x000fea0003800000 */
.L_x_196:
        /* <DEDUP_REMOVED lines=10> */
.L_x_199:
[----:B------:R-:W-:Y:S05]  /*5ec0*/  BSYNC B1 ;  /* 0x0000000000017941 */ /* 0x000fea0003800000 */
.L_x_198:
        /* <DEDUP_REMOVED lines=10> */
.L_x_201:
[----:B------:R-:W-:Y:S05]  /*5f70*/  BSYNC B1 ;  /* 0x0000000000017941 */ /* 0x000fea0003800000 */
.L_x_200:
        /* <DEDUP_REMOVED lines=9> */
.L_x_203:
[----:B------:R-:W-:Y:S05]  /*6010*/  BSYNC B1 ;  /* 0x0000000000017941 */ /* 0x000fea0003800000 */
.L_x_202:
        /* <DEDUP_REMOVED lines=9> */
.L_x_205:
[----:B------:R-:W-:Y:S05]  /*60b0*/  BSYNC B1 ;  /* 0x0000000000017941 */ /* 0x000fea0003800000 */
.L_x_204:
        /* <DEDUP_REMOVED lines=10> */
.L_x_207:
[----:B------:R-:W-:Y:S05]  /*6160*/  BSYNC B1 ;  /* 0x0000000000017941 */ /* 0x000fea0003800000 */
.L_x_206:
        /* <DEDUP_REMOVED lines=10> */
.L_x_209:
[----:B------:R-:W-:Y:S05]  /*6210*/  BSYNC B1 ;  /* 0x0000000000017941 */ /* 0x000fea0003800000 */
.L_x_208:
        /* <DEDUP_REMOVED lines=9> */
.L_x_211:
[----:B------:R-:W-:Y:S05]  /*62b0*/  BSYNC B1 ;  /* 0x0000000000017941 */ /* 0x000fea0003800000 */
.L_x_210:
        /* <DEDUP_REMOVED lines=9> */
.L_x_213:
[----:B------:R-:W-:Y:S05]  /*6350*/  BSYNC B1 ;  /* 0x0000000000017941 */ /* 0x000fea0003800000 */
.L_x_212:
        /* <DEDUP_REMOVED lines=10> */
.L_x_215:
[----:B------:R-:W-:Y:S05]  /*6400*/  BSYNC B1 ;  /* 0x0000000000017941 */ /* 0x000fea0003800000 */
.L_x_214:
        /* <DEDUP_REMOVED lines=10> */
.L_x_217:
[----:B------:R-:W-:Y:S05]  /*64b0*/  BSYNC B1 ;  /* 0x0000000000017941 */ /* 0x000fea0003800000 */
.L_x_216:
[----:B01--45:R-:W-:Y:S01]  /*64c0*/  IMAD.U32 R6, R21, 0x10000, RZ ;  /* 0x0001000015067824 */ /* 0x033fe200078e00ff */
        /* <DEDUP_REMOVED lines=8> */
.L_x_219:
[----:B------:R-:W-:Y:S05]  /*6550*/  BSYNC B1 ;  /* 0x0000000000017941 */ /* 0x000fea0003800000 */
.L_x_218:
[----:B0----5:R-:W-:Y:S01]  /*6560*/  IMAD.U32 R4, R21, 0x10000, RZ ;  /* 0x0001000015047824 */ /* 0x021fe200078e00ff */
[----:B------:R-:W-:Y:S01]  /*6570*/  ISETP.GT.AND P0, PT, R0, 0x8, P0 ;  /* 0x000000080000780c */ /* 0x000fe20000704270 */
[----:B------:R-:W-:Y:S01]  /*6580*/  @P1 IMAD.MOV.U32 R5, RZ, RZ, R11 ;  /* 0x000000ffff051224 */ /* 0x000fe200078e000b */
[----:B------:R-:W-:Y:S01]  /*6590*/  BSSY B1, `(.L_x_220) ;  /* 0x0000008000017945 */ /* 0x000fe20003800000 */
[----:B------:R-:W-:Y:S01]  /*65a0*/  FMUL R3, R4, R121 ;  /* 0x0000007904037220 */ /* 0x000fe20000400000 */
[----:B------:R-:W-:-:S03]  /*65b0*/  @P1 IMAD.MOV.U32 R4, RZ, RZ, R10 ;  /* 0x000000ffff041224 */ /* 0x000fc600078e000a */
[----:B------:R-:W-:-:S05]  /*65c0*/  FFMA R3, R118, R120, R3 ;  /* 0x0000007876037223 */ /* 0x000fca0000000003 */
[----:B------:R-:W-:-:S05]  /*65d0*/  F2FP.BF16.F32.PACK_AB R3, RZ, R3 ;  /* 0x00000003ff03723e */ /* 0x000fca00000010ff */
[----:B------:R0:W-:Y:S01]  /*65e0*/  @P1 STG.E.U16 desc[UR36][R4.64+0x170], R3 ;  /* 0x0001700304001986 */ /* 0x0001e2000c101524 */
[----:B------:R-:W-:Y:S05]  /*65f0*/  @!P0 BRA `(.L_x_221) ;  /* 0x0000000000048947 */ /* 0x000fea0003800000 */
[----:B------:R4:W5:Y:S02]  /*6600*/  LDG.E.LTC128B.U16 R21, desc[UR36][R8.64+0x172] ;  /* 0x0001722408157981 */ /* 0x000964000c1e1520 */
.L_x_221:
[----:B------:R-:W-:Y:S05]  /*6610*/  BSYNC B1 ;  /* 0x0000000000017941 */ /* 0x000fea0003800000 */
.L_x_220:
[----:B------:R-:W-:Y:S05]  /*6620*/  @!P0 BRA `(.L_x_222) ;  /* 0x0000001800f08947 */ /* 0x000fea0003800000 */
[----:B-----5:R-:W-:-:S04]  /*6630*/  IMAD.U32 R0, R21, 0x10000, RZ ;  /* 0x0001000015007824 */ /* 0x020fc800078e00ff */
[----:B------:R-:W-:-:S04]  /*6640*/  FMUL R0, R0, R121 ;  /* 0x0000007900007220 */ /* 0x000fc80000400000 */
[----:B------:R-:W-:-:S05]  /*6650*/  FFMA R0, R119, R120, R0 ;  /* 0x0000007877007223 */ /* 0x000fca0000000000 */
[----:B------:R-:W-:-:S05]  /*6660*/  F2FP.BF16.F32.PACK_AB R0, RZ, R0 ;  /* 0x00000000ff00723e */ /* 0x000fca00000010ff */
[----:B------:R0:W-:Y:S01]  /*6670*/  STG.E.U16 desc[UR36][R10.64+0x172], R0 ;  /* 0x000172000a007986 */ /* 0x0001e2000c101524 */
[----:B------:R-:W-:Y:S05]  /*6680*/  BRA `(.L_x_222) ;  /* 0x0000001800d87947 */ /* 0x000fea0003800000 */
.L_x_33:
[----:B------:R-:W-:Y:S01]  /*6690*/  ISETP.GT.AND P3, PT, R3, 0x1, PT ;  /* 0x000000010300780c */ /* 0x000fe20003f64270 */
[----:B------:R-:W-:Y:S01]  /*66a0*/  ULDC.64 UR4, c[0x0][0x5c0] ;  /* 0x0001700000047ab9 */ /* 0x000fe20000000a00 */
[-C--:B------:R-:W-:Y:S01]  /*66b0*/  FMUL R24, R24, R120.reuse ;  /* 0x0000007818187220 */ /* 0x080fe20000400000 */
[----:B------:R-:W-:Y:S01]  /*66c0*/  LEA R4, P4, R138, UR4, 0x1 ;  /* 0x000000048a047c11 */ /* 0x000fe2000f8808ff */
[-C--:B------:R-:W-:Y:S01]  /*66d0*/  FMUL R25, R25, R120.reuse ;  /* 0x0000007819197220 */ /* 0x080fe20000400000 */
[----:B------:R-:W-:Y:S01]  /*66e0*/  ISETP.GT.AND P0, PT, R0, RZ, P3 ;  /* 0x000000ff0000720c */ /* 0x000fe20001f04270 */
[----:B------:R-:W-:Y:S01]  /*66f0*/  FMUL R26, R26, R120 ;  /* 0x000000781a1a7220 */ /* 0x000fe20000400000 */
[----:B------:R-:W-:Y:S01]  /*6700*/  F2FP.BF16.F32.PACK_AB R24, RZ, R24 ;  /* 0x00000018ff18723e */ /* 0x000fe200000010ff */
[-C--:B------:R-:W-:Y:S01]  /*6710*/  FMUL R27, R27, R120.reuse ;  /* 0x000000781b1b7220 */ /* 0x080fe20000400000 */
[----:B------:R-:W-:Y:S01]  /*6720*/  LEA.HI.X R5, R138, UR5, R143, 0x1, P4 ;  /* 0x000000058a057c11 */ /* 0x000fe2000a0f0c8f */
[-C--:B------:R-:W-:Y:S01]  /*6730*/  FMUL R28, R28, R120.reuse ;  /* 0x000000781c1c7220 */ /* 0x080fe20000400000 */
[----:B------:R-:W-:Y:S01]  /*6740*/  F2FP.BF16.F32.PACK_AB R25, RZ, R25 ;  /* 0x00000019ff19723e */ /* 0x000fe200000010ff */
[-C--:B------:R-:W-:Y:S01]  /*6750*/  FMUL R29, R29, R120.reuse ;  /* 0x000000781d1d7220 */ /* 0x080fe20000400000 */
[----:B------:R-:W-:Y:S01]  /*6760*/  ISETP.GT.AND P2, PT, R0, 0x8, P2 ;  /* 0x000000080000780c */ /* 0x000fe20001744270 */
[----:B------:R-:W-:Y:S01]  /*6770*/  @P1 STG.E.U16 desc[UR36][R4.64], R24 ;  /* 0x0000001804001986 */ /* 0x000fe2000c101524 */
[----:B------:R-:W-:Y:S01]  /*6780*/  ISETP.GT.AND P1, PT, R3, 0x8, PT ;  /* 0x000000080300780c */ /* 0x000fe20003f24270 */
[----:B------:R-:W-:Y:S01]  /*6790*/  FMUL R30, R30, R120 ;  /* 0x000000781e1e7220 */ /* 0x000fe20000400000 */
[C---:B------:R-:W-:Y:S01]  /*67a0*/  SHF.L.U64.HI R7, R128.reuse, 0x1, R127 ;  /* 0x0000000180077819 */ /* 0x040fe2000001027f */
[----:B------:R-:W-:Y:S01]  /*67b0*/  @P0 STG.E.U16 desc[UR36][R4.64+0x2], R25 ;  /* 0x0000021904000986 */ /* 0x000fe2000c101524 */
[----:B------:R-:W-:Y:S01]  /*67c0*/  LEA R6, P5, R128, R4, 0x1 ;  /* 0x0000000480067211 */ /* 0x000fe200078a08ff */
[-C--:B------:R-:W-:Y:S01]  /*67d0*/  FMUL R31, R31, R120.reuse ;  /* 0x000000781f1f7220 */ /* 0x080fe20000400000 */
[----:B------:R-:W-:Y:S01]  /*67e0*/  ISETP.GT.AND P3, PT, R0, 0x8, P3 ;  /* 0x000000080000780c */ /* 0x000fe20001f64270 */
[-C--:B------:R-:W-:Y:S01]  /*67f0*/  FMUL R32, R32, R120.reuse ;  /* 0x0000007820207220 */ /* 0x080fe20000400000 */
[----:B------:R-:W-:Y:S01]  /*6800*/  ISETP.GT.AND P0, PT, R3, 0x9, PT ;  /* 0x000000090300780c */ /* 0x000fe20003f04270 */
[----:B------:R-:W-:Y:S01]  /*6810*/  IMAD.X R7, R7, 0x1, R5, P5 ;  /* 0x0000000107077824 */ /* 0x000fe200028e0605 */
[----:B------:R-:W-:Y:S01]  /*6820*/  ISETP.GT.AND P4, PT, R0, RZ, P1 ;  /* 0x000000ff0000720c */ /* 0x000fe20000f84270 */
[----:B------:R-:W-:Y:S01]  /*6830*/  FMUL R33, R33, R120 ;  /* 0x0000007821217220 */ /* 0x000fe20000400000 */
[----:B------:R-:W-:Y:S01]  /*6840*/  F2FP.BF16.F32.PACK_AB R26, RZ, R26 ;  /* 0x0000001aff1a723e */ /* 0x000fe200000010ff */
[-C--:B------:R-:W-:Y:S01]  /*6850*/  FMUL R34, R34, R120.reuse ;  /* 0x0000007822227220 */ /* 0x080fe20000400000 */
[----:B------:R-:W-:Y:S01]  /*6860*/  ISETP.GT.AND P5, PT, R0, RZ, P0 ;  /* 0x000000ff0000720c */ /* 0x000fe200007a4270 */
[----:B------:R-:W-:Y:S01]  /*6870*/  FMUL R35, R35, R120 ;  /* 0x0000007823237220 */ /* 0x000fe20000400000 */
[----:B------:R-:W-:Y:S01]  /*6880*/  F2FP.BF16.F32.PACK_AB R27, RZ, R27 ;  /* 0x0000001bff1b723e */ /* 0x000fe200000010ff */
[----:B------:R-:W-:Y:S01]  /*6890*/  @P2 STG.E.U16 desc[UR36][R6.64], R26 ;  /* 0x0000001a06002986 */ /* 0x000fe2000c101524 */
[----:B------:R-:W-:Y:S01]  /*68a0*/  F2FP.BF16.F32.PACK_AB R28, RZ, R28 ;  /* 0x0000001cff1c723e */ /* 0x000fe200000010ff */
[-C--:B------:R-:W-:Y:S01]  /*68b0*/  FMUL R36, R36, R120.reuse ;  /* 0x0000007824247220 */ /* 0x080fe20000400000 */
[C---:B------:R-:W-:Y:S01]  /*68c0*/  ISETP.GT.AND P2, PT, R0.reuse, 0x8, P1 ;  /* 0x000000080000780c */ /* 0x040fe20000f44270 */
[----:B------:R-:W-:Y:S01]  /*68d0*/  @P3 STG.E.U16 desc[UR36][R6.64+0x2], R27 ;  /* 0x0000021b06003986 */ /* 0x000fe2000c101524 */
[----:B------:R-:W-:Y:S01]  /*68e0*/  ISETP.GT.AND P1, PT, R3, 0x10, PT ;  /* 0x000000100300780c */ /* 0x000fe20003f24270 */
[-C--:B------:R-:W-:Y:S01]  /*68f0*/  FMUL R37, R37, R120.reuse ;  /* 0x0000007825257220 */ /* 0x080fe20000400000 */
[----:B------:R-:W-:Y:S01]  /*6900*/  F2FP.BF16.F32.PACK_AB R29, RZ, R29 ;  /* 0x0000001dff1d723e */ /* 0x000fe200000010ff */
[----:B------:R-:W-:Y:S01]  /*6910*/  @P4 STG.E.U16 desc[UR36][R4.64+0x10], R28 ;  /* 0x0000101c04004986 */ /* 0x000fe2000c101524 */
[----:B------:R-:W-:Y:S01]  /*6920*/  ISETP.GT.AND P3, PT, R0, 0x8, P0 ;  /* 0x000000080000780c */ /* 0x000fe20000764270 */
[-C--:B------:R-:W-:Y:S01]  /*6930*/  FMUL R38, R38, R120.reuse ;  /* 0x0000007826267220 */ /* 0x080fe20000400000 */
[----:B------:R-:W-:Y:S01]  /*6940*/  ISETP.GT.AND P0, PT, R3, 0x11, PT ;  /* 0x000000110300780c */ /* 0x000fe20003f04270 */
[----:B------:R-:W-:Y:S01]  /*6950*/  @P5 STG.E.U16 desc[UR36][R4.64+0x12], R29 ;  /* 0x0000121d04005986 */ /* 0x000fe2000c101524 */
        /* <DEDUP_REMOVED lines=268> */
[----:B------:R-:W-:-:S02]  /*7a20*/  F2FP.BF16.F32.PACK_AB R84, RZ, R84 ;  /* 0x00000054ff54723e */ /* 0x000fc400000010ff */
[C---:B------:R-:W-:Y:S01]  /*7a30*/  ISETP.GT.AND P2, PT, R0.reuse, 0x8, P1 ;  /* 0x000000080000780c */ /* 0x040fe20000f44270 */
[----:B------:R-:W-:Y:S01]  /*7a40*/  @P3 STG.E.U16 desc[UR36][R6.64+0xe2], R83 ;  /* 0x0000e25306003986 */ /* 0x000fe2000c101524 */
[C---:B------:R-:W-:Y:S02]  /*7a50*/  ISETP.GT.AND P1, PT, R3.reuse, 0x80, PT ;  /* 0x000000800300780c */ /* 0x040fe40003f24270 */
[----:B------:R-:W-:Y:S01]  /*7a60*/  F2FP.BF16.F32.PACK_AB R85, RZ, R85 ;  /* 0x00000055ff55723e */ /* 0x000fe200000010ff */
[----:B------:R-:W-:Y:S01]  /*7a70*/  @P4 STG.E.U16 desc[UR36][R4.64+0xf0], R84 ;  /* 0x0000f05404004986 */ /* 0x000fe2000c101524 */
[C---:B------:R-:W-:Y:S02]  /*7a80*/  ISETP.GT.AND P3, PT, R0.reuse, 0x8, P0 ;  /* 0x000000080000780c */ /* 0x040fe40000764270 */
[----:B------:R-:W-:Y:S01]  /*7a90*/  ISETP.GT.AND P0, PT, R3, 0x81, PT ;  /* 0x000000810300780c */ /* 0x000fe20003f04270 */
[----:B------:R-:W-:Y:S01]  /*7aa0*/  @P5 STG.E.U16 desc[UR36][R4.64+0xf2], R85 ;  /* 0x0000f25504005986 */ /* 0x000fe2000c101524 */
[----:B------:R-:W-:-:S02]  /*7ab0*/  ISETP.GT.AND P4, PT, R0, RZ, P1 ;  /* 0x000000ff0000720c */ /* 0x000fc40000f84270 */
[----:B------:R-:W-:Y:S02]  /*7ac0*/  F2FP.BF16.F32.PACK_AB R86, RZ, R86 ;  /* 0x00000056ff56723e */ /* 0x000fe400000010ff */
[C---:B------:R-:W-:Y:S02]  /*7ad0*/  ISETP.GT.AND P5, PT, R0.reuse, RZ, P0 ;  /* 0x000000ff0000720c */ /* 0x040fe400007a4270 */
[----:B------:R-:W-:Y:S01]  /*7ae0*/  F2FP.BF16.F32.PACK_AB R87, RZ, R87 ;  /* 0x00000057ff57723e */ /* 0x000fe200000010ff */
[----:B------:R-:W-:Y:S01]  /*7af0*/  @P2 STG.E.U16 desc[UR36][R6.64+0xf0], R86 ;  /* 0x0000f05606002986 */ /* 0x000fe2000c101524 */
[----:B------:R-:W-:Y:S02]  /*7b00*/  F2FP.BF16.F32.PACK_AB R88, RZ, R88 ;  /* 0x00000058ff58723e */ /* 0x000fe400000010ff */
[----:B------:R-:W-:Y:S01]  /*7b10*/  ISETP.GT.AND P2, PT, R0, 0x8, P1 ;  /* 0x000000080000780c */ /* 0x000fe20000f44270 */
[----:B------:R-:W-:Y:S01]  /*7b20*/  @P3 STG.E.U16 desc[UR36][R6.64+0xf2], R87 ;  /* 0x0000f25706003986 */ /* 0x000fe2000c101524 */
[----:B------:R-:W-:-:S02]  /*7b30*/  ISETP.GT.AND P1, PT, R3, 0x88, PT ;  /* 0x000000880300780c */ /* 0x000fc40003f24270 */
[----:B------:R-:W-:Y:S01]  /*7b40*/  F2FP.BF16.F32.PACK_AB R89, RZ, R89 ;  /* 0x00000059ff59723e */ /* 0x000fe200000010ff */
[----:B------:R-:W-:Y:S01]  /*7b50*/  @P4 STG.E.U16 desc[UR36][R4.64+0x100], R88 ;  /* 0x0001005804004986 */ /* 0x000fe2000c101524 */
[C---:B------:R-:W-:Y:S02]  /*7b60*/  ISETP.GT.AND P3, PT, R0.reuse, 0x8, P0 ;  /* 0x000000080000780c */ /* 0x040fe40000764270 */
[----:B------:R-:W-:Y:S01]  /*7b70*/  ISETP.GT.AND P0, PT, R3, 0x89, PT ;  /* 0x000000890300780c */ /* 0x000fe20003f04270 */
[----:B------:R-:W-:Y:S01]  /*7b80*/  @P5 STG.E.U16 desc[UR36][R4.64+0x102], R89 ;  /* 0x0001025904005986 */ /* 0x000fe2000c101524 */
[C---:B------:R-:W-:Y:S02]  /*7b90*/  ISETP.GT.AND P4, PT, R0.reuse, RZ, P1 ;  /* 0x000000ff0000720c */ /* 0x040fe40000f84270 */
[----:B------:R-:W-:Y:S02]  /*7ba0*/  F2FP.BF16.F32.PACK_AB R90, RZ, R90 ;  /* 0x0000005aff5a723e */ /* 0x000fe400000010ff */
[----:B------:R-:W-:-:S02]  /*7bb0*/  ISETP.GT.AND P5, PT, R0, RZ, P0 ;  /* 0x000000ff0000720c */ /* 0x000fc400007a4270 */
[----:B------:R-:W-:Y:S01]  /*7bc0*/  F2FP.BF16.F32.PACK_AB R91, RZ, R91 ;  /* 0x0000005bff5b723e */ /* 0x000fe200000010ff */
[----:B------:R-:W-:Y:S01]  /*7bd0*/  @P2 STG.E.U16 desc[UR36][R6.64+0x100], R90 ;  /* 0x0001005a06002986 */ /* 0x000fe2000c101524 */
[----:B------:R-:W-:Y:S02]  /*7be0*/  F2FP.BF16.F32.PACK_AB R92, RZ, R92 ;  /* 0x0000005cff5c723e */ /* 0x000fe400000010ff */
[C---:B------:R-:W-:Y:S01]  /*7bf0*/  ISETP.GT.AND P2, PT, R0.reuse, 0x8, P1 ;  /* 0x000000080000780c */ /* 0x040fe20000f44270 */
[----:B------:R-:W-:Y:S01]  /*7c00*/  @P3 STG.E.U16 desc[UR36][R6.64+0x102], R91 ;  /* 0x0001025b06003986 */ /* 0x000fe2000c101524 */
[----:B------:R-:W-:Y:S02]  /*7c10*/  ISETP.GT.AND P1, PT, R3, 0x90, PT ;  /* 0x000000900300780c */ /* 0x000fe40003f24270 */
[----:B------:R-:W-:Y:S01]  /*7c20*/  F2FP.BF16.F32.PACK_AB R93, RZ, R93 ;  /* 0x0000005dff5d723e */ /* 0x000fe200000010ff */
[----:B------:R-:W-:Y:S01]  /*7c30*/  @P4 STG.E.U16 desc[UR36][R4.64+0x110], R92 ;  /* 0x0001105c04004986 */ /* 0x000fe2000c101524 */
[----:B------:R-:W-:-:S02]  /*7c40*/  ISETP.GT.AND P3, PT, R0, 0x8, P0 ;  /* 0x000000080000780c */ /* 0x000fc40000764270 */
[----:B------:R-:W-:Y:S01]  /*7c50*/  ISETP.GT.AND P0, PT, R3, 0x91, PT ;  /* 0x000000910300780c */ /* 0x000fe20003f04270 */
[----:B------:R-:W-:Y:S01]  /*7c60*/  @P5 STG.E.U16 desc[UR36][R4.64+0x112], R93 ;  /* 0x0001125d04005986 */ /* 0x000fe2000c101524 */
[C---:B------:R-:W-:Y:S02]  /*7c70*/  ISETP.GT.AND P4, PT, R0.reuse, RZ, P1 ;  /* 0x000000ff0000720c */ /* 0x040fe40000f84270 */
[----:B------:R-:W-:Y:S02]  /*7c80*/  F2FP.BF16.F32.PACK_AB R94, RZ, R94 ;  /* 0x0000005eff5e723e */ /* 0x000fe400000010ff */
[----:B------:R-:W-:Y:S02]  /*7c90*/  ISETP.GT.AND P5, PT, R0, RZ, P0 ;  /* 0x000000ff0000720c */ /* 0x000fe400007a4270 */
        /* <DEDUP_REMOVED lines=26> */
[----:B------:R-:W-:Y:S02]  /*7e40*/  ISETP.GT.AND P5, PT, R0, RZ, P0 ;  /* 0x000000ff0000720c */ /* 0x000fe400007a4270 */
[----:B------:R-:W-:-:S02]  /*7e50*/  F2FP.BF16.F32.PACK_AB R102, RZ, R102 ;  /* 0x00000066ff66723e */ /* 0x000fc400000010ff */
[----:B------:R-:W-:Y:S02]  /*7e60*/  F2FP.BF16.F32.PACK_AB R103, RZ, R103 ;  /* 0x00000067ff67723e */ /* 0x000fe400000010ff */
[----:B------:R-:W-:Y:S01]  /*7e70*/  F2FP.BF16.F32.PACK_AB R104, RZ, R104 ;  /* 0x00000068ff68723e */ /* 0x000fe200000010ff */
[----:B------:R-:W-:Y:S01]  /*7e80*/  @P2 STG.E.U16 desc[UR36][R6.64+0x130], R102 ;  /* 0x0001306606002986 */ /* 0x000fe2000c101524 */
[----:B------:R-:W-:Y:S02]  /*7e90*/  F2FP.BF16.F32.PACK_AB R105, RZ, R105 ;  /* 0x00000069ff69723e */ /* 0x000fe400000010ff */
[C---:B------:R-:W-:Y:S01]  /*7ea0*/  ISETP.GT.AND P1, PT, R0.reuse, 0x8, P1 ;  /* 0x000000080000780c */ /* 0x040fe20000f24270 */
[----:B------:R-:W-:Y:S01]  /*7eb0*/  @P3 STG.E.U16 desc[UR36][R6.64+0x132], R103 ;  /* 0x0001326706003986 */ /* 0x000fe2000c101524 */
[----:B------:R-:W-:Y:S02]  /*7ec0*/  ISETP.GT.AND P2, PT, R0, 0x8, P0 ;  /* 0x000000080000780c */ /* 0x000fe40000744270 */
[C---:B------:R-:W-:Y:S01]  /*7ed0*/  ISETP.GT.AND P0, PT, R3.reuse, 0xa9, PT ;  /* 0x000000a90300780c */ /* 0x040fe20003f04270 */
[----:B------:R-:W-:Y:S01]  /*7ee0*/  @P4 STG.E.U16 desc[UR36][R4.64+0x140], R104 ;  /* 0x0001406804004986 */ /* 0x000fe2000c101524 */
[----:B------:R-:W-:-:S02]  /*7ef0*/  ISETP.GT.AND P4, PT, R3, 0xa8, PT ;  /* 0x000000a80300780c */ /* 0x000fc40003f84270 */
[----:B------:R-:W-:Y:S01]  /*7f00*/  F2FP.BF16.F32.PACK_AB R106, RZ, R106 ;  /* 0x0000006aff6a723e */ /* 0x000fe200000010ff */
[----:B------:R-:W-:Y:S01]  /*7f10*/  @P5 STG.E.U16 desc[UR36][R4.64+0x142], R105 ;  /* 0x0001426904005986 */ /* 0x000fe2000c101524 */
[C---:B------:R-:W-:Y:S02]  /*7f20*/  ISETP.GT.AND P5, PT, R0.reuse, RZ, P4 ;  /* 0x000000ff0000720c */ /* 0x040fe400027a4270 */
[----:B------:R-:W-:Y:S01]  /*7f30*/  F2FP.BF16.F32.PACK_AB R107, RZ, R107 ;  /* 0x0000006bff6b723e */ /* 0x000fe200000010ff */
[----:B------:R-:W-:Y:S01]  /*7f40*/  @P1 STG.E.U16 desc[UR36][R6.64+0x140], R106 ;  /* 0x0001406a06001986 */ /* 0x000fe2000c101524 */
[----:B------:R-:W-:Y:S02]  /*7f50*/  F2FP.BF16.F32.PACK_AB R108, RZ, R108 ;  /* 0x0000006cff6c723e */ /* 0x000fe400000010ff */
[C---:B------:R-:W-:Y:S01]  /*7f60*/  ISETP.GT.AND P3, PT, R0.reuse, RZ, P0 ;  /* 0x000000ff0000720c */ /* 0x040fe20000764270 */
[----:B------:R-:W-:Y:S01]  /*7f70*/  @P2 STG.E.U16 desc[UR36][R6.64+0x142], R107 ;  /* 0x0001426b06002986 */ /* 0x000fe2000c101524 */
[----:B------:R-:W-:-:S02]  /*7f80*/  ISETP.GT.AND P4, PT, R0, 0x8, P4 ;  /* 0x000000080000780c */ /* 0x000fc40002784270 */
[----:B------:R-:W-:Y:S02]  /*7f90*/  F2FP.BF16.F32.PACK_AB R109, RZ, R109 ;  /* 0x0000006dff6d723e */ /* 0x000fe400000010ff */
[----:B------:R-:W-:Y:S01]  /*7fa0*/  F2FP.BF16.F32.PACK_AB R110, RZ, R110 ;  /* 0x0000006eff6e723e */ /* 0x000fe200000010ff */
[----:B------:R-:W-:Y:S01]  /*7fb0*/  @P5 STG.E.U16 desc[UR36][R4.64+0x150], R108 ;  /* 0x0001506c04005986 */ /* 0x000fe2000c101524 */
[----:B------:R-:W-:Y:S02]  /*7fc0*/  ISETP.GT.AND P5, PT, R0, 0x8, P0 ;  /* 0x000000080000780c */ /* 0x000fe400007a4270 */
[----:B------:R-:W-:Y:S02]  /*7fd0*/  F2FP.BF16.F32.PACK_AB R111, RZ, R111 ;  /* 0x0000006fff6f723e */ /* 0x000fe400000010ff */
        /* <DEDUP_REMOVED lines=8> */
[----:B------:R-:W-:Y:S02]  /*8060*/  ISETP.GT.AND P5, PT, R0, RZ, P0 ;  /* 0x000000ff0000720c */ /* 0x000fe400007a4270 */
[C---:B------:R-:W-:Y:S02]  /*8070*/  ISETP.GT.AND P2, PT, R3.reuse, 0xb8, PT ;  /* 0x000000b80300780c */ /* 0x040fe40003f44270 */
[----:B------:R-:W-:-:S02]  /*8080*/  ISETP.GT.AND P1, PT, R3, 0xb9, PT ;  /* 0x000000b90300780c */ /* 0x000fc40003f24270 */
[C---:B------:R-:W-:Y:S02]  /*8090*/  ISETP.GT.AND P3, PT, R0.reuse, 0x8, P3 ;  /* 0x000000080000780c */ /* 0x040fe40001f64270 */
[C---:B------:R-:W-:Y:S01]  /*80a0*/  ISETP.GT.AND P0, PT, R0.reuse, 0x8, P0 ;  /* 0x000000080000780c */ /* 0x040fe20000704270 */
[----:B------:R-:W-:Y:S01]  /*80b0*/  @P4 STG.E.U16 desc[UR36][R4.64+0x160], R112 ;  /* 0x0001607004004986 */ /* 0x000fe2000c101524 */
[C---:B------:R-:W-:Y:S02]  /*80c0*/  ISETP.GT.AND P4, PT, R0.reuse, RZ, P1 ;  /* 0x000000ff0000720c */ /* 0x040fe40000f84270 */
[----:B------:R-:W-:Y:S01]  /*80d0*/  F2FP.BF16.F32.PACK_AB R114, RZ, R114 ;  /* 0x00000072ff72723e */ /* 0x000fe200000010ff */
[----:B------:R-:W-:Y:S01]  /*80e0*/  @P5 STG.E.U16 desc[UR36][R4.64+0x162], R113 ;  /* 0x0001627104005986 */ /* 0x000fe2000c101524 */
[C---:B------:R-:W-:Y:S02]  /*80f0*/  ISETP.GT.AND P5, PT, R0.reuse, RZ, P2 ;  /* 0x000000ff0000720c */ /* 0x040fe400017a4270 */
[----:B------:R-:W-:-:S02]  /*8100*/  ISETP.GT.AND P2, PT, R0, 0x8, P2 ;  /* 0x000000080000780c */ /* 0x000fc40001744270 */
[----:B------:R-:W-:Y:S01]  /*8110*/  F2FP.BF16.F32.PACK_AB R115, RZ, R115 ;  /* 0x00000073ff73723e */ /* 0x000fe200000010ff */
[----:B------:R-:W-:Y:S01]  /*8120*/  @P3 STG.E.U16 desc[UR36][R6.64+0x160], R114 ;  /* 0x0001607206003986 */ /* 0x000fe2000c101524 */
[----:B------:R-:W-:Y:S02]  /*8130*/  ISETP.GT.AND P1, PT, R0, 0x8, P1 ;  /* 0x000000080000780c */ /* 0x000fe40000f24270 */
[----:B------:R-:W-:Y:S01]  /*8140*/  F2FP.BF16.F32.PACK_AB R116, RZ, R116 ;  /* 0x00000074ff74723e */ /* 0x000fe200000010ff */
[----:B------:R-:W-:Y:S01]  /*8150*/  @P0 STG.E.U16 desc[UR36][R6.64+0x162], R115 ;  /* 0x0001627306000986 */ /* 0x000fe2000c101524 */
[----:B------:R-:W-:Y:S02]  /*8160*/  F2FP.BF16.F32.PACK_AB R117, RZ, R117 ;  /* 0x00000075ff75723e */ /* 0x000fe400000010ff */
[----:B------:R-:W-:Y:S01]  /*8170*/  F2FP.BF16.F32.PACK_AB R118, RZ, R118 ;  /* 0x00000076ff76723e */ /* 0x000fe200000010ff */
[----:B------:R-:W-:Y:S01]  /*8180*/  @P5 STG.E.U16 desc[UR36][R4.64+0x170], R116 ;  /* 0x0001707404005986 */ /* 0x000fe2000c101524 */
[----:B------:R-:W-:-:S03]  /*8190*/  F2FP.BF16.F32.PACK_AB R119, RZ, R119 ;  /* 0x00000077ff77723e */ /* 0x000fc600000010ff */
[----:B------:R0:W-:Y:S02]  /*81a0*/  @P4 STG.E.U16 desc[UR36][R4.64+0x172], R117 ;  /* 0x0001727504004986 */ /* 0x0001e4000c101524 */
[----:B0-----:R-:W-:Y:S02]  /*81b0*/  @P2 IMAD.MOV.U32 R4, RZ, RZ, R6 ;  /* 0x000000ffff042224 */ /* 0x001fe400078e0006 */
[----:B------:R-:W-:-:S05]  /*81c0*/  @P2 IMAD.MOV.U32 R5, RZ, RZ, R7 ;  /* 0x000000ffff052224 */ /* 0x000fca00078e0007 */
[----:B------:R0:W-:Y:S04]  /*81d0*/  @P2 STG.E.U16 desc[UR36][R4.64+0x170], R118 ;  /* 0x0001707604002986 */ /* 0x0001e8000c101524 */
[----:B------:R0:W-:Y:S02]  /*81e0*/  @P1 STG.E.U16 desc[UR36][R6.64+0x172], R119 ;  /* 0x0001727706001986 */ /* 0x0001e4000c101524 */
.L_x_222:
[----:B------:R-:W-:Y:S05]  /*81f0*/  BSYNC B0 ;  /* 0x0000000000007941 */ /* 0x000fea0003800000 */
.L_x_32:
[----:B0-----:R-:W2:Y:S01]  /*8200*/  LDL.64 R4, [R1] ;  /* 0x0000000001047983 */ /* 0x001ea20000100a00 */
[----:B------:R-:W-:Y:S01]  /*8210*/  ULDC.64 UR4, c[0x0][0x650] ;  /* 0x0001940000047ab9 */ /* 0x000fe20000000a00 */
[----:B------:R-:W-:Y:S02]  /*8220*/  IMAD.U32 R0, RZ, RZ, UR44 ;  /* 0x0000002cff007e24 */ /* 0x000fe4000f8e00ff */
[----:B------:R-:W-:Y:S02]  /*8230*/  IMAD.MOV.U32 R22, RZ, RZ, -0x1 ;  /* 0xffffffffff167424 */ /* 0x000fe400078e00ff */
[----:B------:R0:W-:Y:S01]  /*8240*/  SYNCS.ARRIVE.TRANS64.A1T0 RZ, [R0+UR46], RZ ;  /* 0x000000ff00ff79a7 */ /* 0x0001e2000810002e */
[----:B------:R-:W-:Y:S02]  /*8250*/  IMAD.MOV.U32 R18, RZ, RZ, -0x1 ;  /* 0xffffffffff127424 */ /* 0x000fe400078e00ff */
[----:B------:R-:W-:Y:S01]  /*8260*/  IMAD.MOV.U32 R19, RZ, RZ, -0x1 ;  /* 0xffffffffff137424 */ /* 0x000fe200078e00ff */
[----:B0-----:R-:W-:-:S02]  /*8270*/  PRMT R0, RZ, 0x7610, R0 ;  /* 0x00007610ff007816 */ /* 0x001fc40000000000 */
[----:B--2---:R-:W-:-:S05]  /*8280*/  LEA R16, P0, R4, R16, 0x1 ;  /* 0x0000001004107211 */ /* 0x004fca00078008ff */
[----:B------:R-:W-:Y:S01]  /*8290*/  IMAD.X R17, R130, 0x1, R17, P0 ;  /* 0x0000000182117824 */ /* 0x000fe200000e0611 */
[----:B------:R-:W-:-:S04]  /*82a0*/  ISETP.GE.U32.AND P0, PT, R16, UR4, PT ;  /* 0x0000000410007c0c */ /* 0x000fc8000bf06070 */
[----:B------:R-:W-:-:S13]  /*82b0*/  ISETP.GE.U32.AND.EX P0, PT, R17, UR5, PT, P0 ;  /* 0x0000000511007c0c */ /* 0x000fda000bf06100 */
[----:B------:R-:W-:Y:S05]  /*82c0*/  @P0 BRA `(.L_x_223) ;  /* 0x0000000400500947 */ /* 0x000fea0003800000 */
[----:B------:R-:W0:Y:S01]  /*82d0*/  LDC.64 R10, c[0x0][0x628] ;  /* 0x00018a00ff0a7b82 */ /* 0x000e220000000a00 */
[----:B------:R-:W2:Y:S01]  /*82e0*/  S2R R18, SR_CTAID.X ;  /* 0x0000000000127919 */ /* 0x000ea20000002500 */
[----:B-1-34-:R-:W-:Y:S02]  /*82f0*/  IMAD.MOV.U32 R8, RZ, RZ, R16 ;  /* 0x000000ffff087224 */ /* 0x01afe400078e0010 */
[----:B------:R-:W-:Y:S01]  /*8300*/  IMAD.MOV.U32 R9, RZ, RZ, R17 ;  /* 0x000000ffff097224 */ /* 0x000fe200078e0011 */
[----:B------:R-:W1:Y:S03]  /*8310*/  S2R R20, SR_CTAID.Y ;  /* 0x0000000000147919 */ /* 0x000e660000002600 */
[----:B------:R-:W3:Y:S08]  /*8320*/  LDC R0, c[0x0][0x630] ;  /* 0x00018c00ff007b82 */ /* 0x000ef00000000800 */
[----:B------:R-:W4:Y:S01]  /*8330*/  LDC.64 R14, c[0x0][0x620] ;  /* 0x00018800ff0e7b82 */ /* 0x000f220000000a00 */
[----:B0-----:R-:W-:-:S04]  /*8340*/  ISETP.NE.U32.AND P0, PT, R10, RZ, PT ;  /* 0x000000ff0a00720c */ /* 0x001fc80003f05070 */
[----:B------:R-:W-:-:S13]  /*8350*/  ISETP.NE.AND.EX P0, PT, R11, RZ, PT, P0 ;  /* 0x000000ff0b00720c */ /* 0x000fda0003f05300 */
[----:B-1234-:R-:W-:Y:S05]  /*8360*/  @!P0 BRA `(.L_x_224) ;  /* 0x0000000000288947 */ /* 0x01efea0003800000 */
[----:B------:R-:W0:Y:S02]  /*8370*/  LDC R3, c[0x0][0x634] ;  /* 0x00018d00ff037b82 */ /* 0x000e240000000800 */
[----:B0-----:R-:W-:-:S05]  /*8380*/  IADD3 R3, P0, R16, R3, RZ ;  /* 0x0000000310037210 */ /* 0x001fca0007f1e0ff */
        /* <DEDUP_REMOVED lines=8> */
.L_x_224:
[----:B------:R-:W0:Y:S01]  /*8410*/  LDC.64 R24, c[0x0][0x640] ;  /* 0x00019000ff187b82 */ /* 0x000e220000000a00 */
[-CC-:B------:R-:W-:Y:S01]  /*8420*/  SHF.R.U64 R19, R8, R0.reuse, R9.reuse ;  /* 0x0000000008137219 */ /* 0x180fe20000001209 */
[----:B------:R-:W-:Y:S01]  /*8430*/  ULDC UR4, c[0x0][0x150] ;  /* 0x0000540000047ab9 */ /* 0x000fe20000000800 */
[----:B------:R-:W-:Y:S02]  /*8440*/  SHF.R.U32.HI R0, RZ, R0, R9 ;  /* 0x00000000ff007219 */ /* 0x000fe40000011609 */
[----:B------:R-:W-:Y:S02]  /*8450*/  IADD3 R3, P0, RZ, -R19, RZ ;  /* 0x80000013ff037210 */ /* 0x000fe40007f1e0ff */
[----:B------:R-:W-:Y:S01]  /*8460*/  I2FP.F32.U32 R7, R18 ;  /* 0x0000001200077245 */ /* 0x000fe20000201000 */
[----:B------:R-:W1:Y:S02]  /*8470*/  LDC R6, c[0x0][0x618] ;  /* 0x00018600ff067b82 */ /* 0x000e640000000800 */
[----:B------:R-:W-:-:S02]  /*8480*/  IMAD.X R5, RZ, RZ, ~R0, P0 ;  /* 0x000000ffff057224 */ /* 0x000fc400000e0e00 */
[----:B------:R-:W-:Y:S01]  /*8490*/  FMUL R7, R7, UR4 ;  /* 0x0000000407077c20 */ /* 0x000fe20008400000 */
[----:B------:R-:W-:Y:S01]  /*84a0*/  ULDC UR4, c[0x0][0x154] ;  /* 0x0000550000047ab9 */ /* 0x000fe20000000800 */
[-C--:B------:R-:W-:Y:S02]  /*84b0*/  IMAD R0, R5, R14.reuse, RZ ;  /* 0x0000000e05007224 */ /* 0x080fe400078e02ff */
[----:B------:R-:W2:Y:S01]  /*84c0*/  LDC R8, c[0x0][0x608] ;  /* 0x00018200ff087b82 */ /* 0x000ea20000000800 */
[C---:B------:R-:W-:Y:S01]  /*84d0*/  IMAD.WIDE.U32 R4, R3.reuse, R14, R16 ;  /* 0x0000000e03047225 */ /* 0x040fe200078e0010 */
[----:B------:R-:W3:Y:S03]  /*84e0*/  F2I.U32.TRUNC.NTZ R7, R7 ;  /* 0x0000000700077305 */ /* 0x000ee6000020f000 */
[----:B------:R-:W-:Y:S01]  /*84f0*/  IMAD R3, R3, R15, R0 ;  /* 0x0000000f03037224 */ /* 0x000fe200078e0200 */
[----:B------:R-:W-:-:S02]  /*8500*/  I2FP.F32.U32 R0, R20 ;  /* 0x0000001400007245 */ /* 0x000fc40000201000 */
[----:B------:R-:W4:Y:S01]  /*8510*/  LDC R22, c[0x0][0x658] ;  /* 0x00019600ff167b82 */ /* 0x000f220000000800 */
[----:B------:R-:W-:Y:S01]  /*8520*/  IMAD.IADD R3, R5, 0x1, R3 ;  /* 0x0000000105037824 */ /* 0x000fe200078e0203 */
[----:B0-----:R-:W-:Y:S01]  /*8530*/  ISETP.NE.U32.AND P0, PT, R24, RZ, PT ;  /* 0x000000ff1800720c */ /* 0x001fe20003f05070 */
[----:B------:R-:W-:-:S03]  /*8540*/  FMUL R0, R0, UR4 ;  /* 0x0000000400007c20 */ /* 0x000fc60008400000 */
[----:B------:R-:W-:Y:S01]  /*8550*/  ISETP.NE.AND.EX P0, PT, R25, RZ, PT, P0 ;  /* 0x000000ff1900720c */ /* 0x000fe20003f05300 */
[----:B------:R0:W0:Y:S01]  /*8560*/  F2I.U32.TRUNC.NTZ R14, R0 ;  /* 0x00000000000e7305 */ /* 0x000022000020f000 */
[----:B------:R-:W0:Y:S01]  /*8570*/  LDC R9, c[0x0][0x144] ;  /* 0x00005100ff097b82 */ /* 0x000e220000000800 */
[-C--:B-1----:R-:W-:Y:S01]  /*8580*/  SHF.R.U64 R10, R4, R6.reuse, R3 ;  /* 0x00000006040a7219 */ /* 0x082fe20000001203 */
[----:B---3--:R-:W-:Y:S01]  /*8590*/  IMAD.MOV R7, RZ, RZ, -R7 ;  /* 0x000000ffff077224 */ /* 0x008fe200078e0a07 */
[----:B------:R-:W-:-:S05]  /*85a0*/  SHF.R.U32.HI R3, RZ, R6, R3 ;  /* 0x00000006ff037219 */ /* 0x000fca0000011603 */
[----:B------:R-:W1:Y:S01]  /*85b0*/  LDC R15, c[0x0][0x148] ;  /* 0x00005200ff0f7b82 */ /* 0x000e620000000800 */
[-CC-:B--2---:R-:W-:Y:S02]  /*85c0*/  SHF.R.U64 R12, R10, R8.reuse, R3.reuse ;  /* 0x000000080a0c7219 */ /* 0x184fe40000001203 */
[----:B------:R-:W-:-:S05]  /*85d0*/  SHF.R.U32.HI R3, RZ, R8, R3 ;  /* 0x00000008ff037219 */ /* 0x000fca0000011603 */
[----:B-----5:R-:W2:Y:S01]  /*85e0*/  LDC R21, c[0x0][0x600] ;  /* 0x00018000ff157b82 */ /* 0x020ea20000000800 */
[-CC-:B----4-:R-:W-:Y:S02]  /*85f0*/  SHF.R.U64 R13, R12, R22.reuse, R3.reuse ;  /* 0x000000160c0d7219 */ /* 0x190fe40000001203 */
[----:B------:R-:W-:-:S03]  /*8600*/  SHF.R.U32.HI R5, RZ, R22, R3 ;  /* 0x00000016ff057219 */ /* 0x000fc60000011603 */
[----:B------:R-:W-:Y:S02]  /*8610*/  IMAD.MOV.U32 R4, RZ, RZ, R13 ;  /* 0x000000ffff047224 */ /* 0x000fe400078e000d */
[----:B------:R-:W3:Y:S01]  /*8620*/  LDC R26, c[0x0][0x648] ;  /* 0x00019200ff1a7b82 */ /* 0x000ee20000000800 */
[----:B0-----:R-:W-:-:S07]  /*8630*/  IMAD R22, R9, R7, R18 ;  /* 0x0000000709167224 */ /* 0x001fce00078e0212 */
[----:B------:R-:W0:Y:S08]  /*8640*/  LDC R27, c[0x0][0x638] ;  /* 0x00018e00ff1b7b82 */ /* 0x000e300000000800 */
[----:B------:R-:W4:Y:S01]  /*8650*/  LDC R28, c[0x0][0x610] ;  /* 0x00018400ff1c7b82 */ /* 0x000f220000000800 */
[----:B-1----:R-:W-:Y:S05]  /*8660*/  @!P0 BRA `(.L_x_225) ;  /* 0x0000000000288947 */ /* 0x002fea0003800000 */
[----:B------:R-:W1:Y:S02]  /*8670*/  LDC R0, c[0x0][0x64c] ;  /* 0x00019300ff007b82 */ /* 0x000e640000000800 */
[----:B-1----:R-:W-:-:S05]  /*8680*/  IADD3 R3, P0, R13, R0, RZ ;  /* 0x000000000d037210 */ /* 0x002fca0007f1e0ff */
        /* <DEDUP_REMOVED lines=8> */
.L_x_225:
[----:B------:R-:W-:Y:S01]  /*8710*/  ISETP.NE.AND P0, PT, R2, 0x1, PT ;  /* 0x000000010200780c */ /* 0x000fe20003f05270 */
[----:B------:R-:W-:Y:S01]  /*8720*/  IMAD.MOV R14, RZ, RZ, -R14 ;  /* 0x000000ffff0e7224 */ /* 0x000fe200078e0a0e */
[----:B---3--:R-:W-:Y:S01]  /*8730*/  SHF.R.U64 R0, R4, R26, R5 ;  /* 0x0000001a04007219 */ /* 0x008fe20000001205 */
[----:B--2---:R-:W-:Y:S01]  /*8740*/  VIADD R5, R21, 0xffffffff ;  /* 0xffffffff15057836 */ /* 0x004fe20000000000 */
[----:B------:R-:W-:-:S03]  /*8750*/  LOP3.LUT R3, R12, R131, RZ, 0xc0, !PT ;  /* 0x000000830c037212 */ /* 0x000fc600078ec0ff */
[----:B------:R-:W-:Y:S01]  /*8760*/  IMAD.MOV R4, RZ, RZ, -R0 ;  /* 0x000000ffff047224 */ /* 0x000fe200078e0a00 */
[----:B------:R-:W-:Y:S01]  /*8770*/  LOP3.LUT R5, R10, R5, RZ, 0xc0, !PT ;  /* 0x000000050a057212 */ /* 0x000fe200078ec0ff */
[----:B------:R-:W-:Y:S02]  /*8780*/  IMAD R3, R126, R0, R3 ;  /* 0x000000007e037224 */ /* 0x000fe400078e0203 */
[----:B0-----:R-:W-:Y:S02]  /*8790*/  IMAD R0, R4, R27, R13 ;  /* 0x0000001b04007224 */ /* 0x001fe400078e020d */
[----:B------:R-:W-:Y:S02]  /*87a0*/  @P0 IMAD R22, R15, R14, R20 ;  /* 0x0000000e0f160224 */ /* 0x000fe400078e0214 */
[----:B------:R-:W-:Y:S02]  /*87b0*/  IMAD.MOV.U32 R4, RZ, RZ, 0x1 ;  /* 0x00000001ff047424 */ /* 0x000fe400078e00ff */
[----:B----4-:R-:W-:-:S02]  /*87c0*/  IMAD R22, R3, R28, R22 ;  /* 0x0000001c03167224 */ /* 0x010fc400078e0216 */
[----:B------:R-:W-:Y:S01]  /*87d0*/  IMAD R3, R0, R21, R5 ;  /* 0x0000001500037224 */ /* 0x000fe200078e0205 */
[----:B------:R-:W-:-:S04]  /*87e0*/  PRMT R0, R4, 0x7610, R0 ;  /* 0x0000761004007816 */ /* 0x000fc80000000000 */
[----:B------:R-:W-:Y:S02]  /*87f0*/  SEL R18, R3, R22, !P0 ;  /* 0x0000001603127207 */ /* 0x000fe40004000000 */
[----:B------:R-:W-:-:S07]  /*8800*/  SEL R22, R22, R3, !P0 ;  /* 0x0000000316167207 */ /* 0x000fce0004000000 */
.L_x_223:
[----:B------:R-:W-:Y:S02]  /*8810*/  LOP3.LUT P0, RZ, R0, 0xff, RZ, 0xc0, !PT ;  /* 0x000000ff00ff7812 */ /* 0x000fe4000780c0ff */
[----:B------:R-:W-:-:S11]  /*8820*/  LOP3.LUT R134, R134, 0x1, RZ, 0x3c, !PT ;  /* 0x0000000186867812 */ /* 0x000fd600078e3cff */
[----:B------:R-:W-:Y:S05]  /*8830*/  @P0 BRA `(.L_x_226) ;  /* 0xffffff8c00280947 */ /* 0x000fea000383ffff */
[----:B------:R-:W-:Y:S05]  /*8840*/  EXIT ;  /* 0x000000000000794d */ /* 0x000fea0003800000 */
.L_x_13:
[----:B------:R-:W-:-:S08]  /*8850*/  ISETP.NE.AND P0, PT, R14, RZ, PT ;  /* 0x000000ff0e00720c */ /* 0x000fd00003f05270 */
[----:B0-----:R-:W0:-:S00]  /*8860*/  USETMAXREG.DEALLOC.CTAPOOL 0x28 ;  /* 0x00000028000079c8 */ /* 0x001e0000080e0500 */
[----:B------:R-:W-:Y:S05]  /*8870*/  @P0 EXIT ;  /* 0x000000000000094d */ /* 0x000fea0003800000 */
[----:B0-----:R-:W-:Y:S01]  /*8880*/  LOP3.LUT P0, RZ, R3, 0xff, RZ, 0xc0, !PT ;  /* 0x000000ff03ff7812 */ /* 0x001fe2000780c0ff */
[----:B------:R-:W-:Y:S02]  /*8890*/  IMAD.MOV.U32 R3, RZ, RZ, 0x1 ;  /* 0x00000001ff037424 */ /* 0x000fe400078e00ff */
[----:B------:R-:W-:-:S10]  /*88a0*/  IMAD.MOV.U32 R8, RZ, RZ, RZ ;  /* 0x000000ffff087224 */ /* 0x000fd400078e00ff */
[----:B------:R-:W-:Y:S05]  /*88b0*/  @!P0 BRA `(.L_x_227) ;  /* 0x0000000c003c8947 */ /* 0x000fea0003800000 */
[----:B------:R-:W-:Y:S01]  /*88c0*/  LOP3.LUT P0, RZ, R5, 0x1f, RZ, 0xc0, !PT ;  /* 0x0000001f05ff7812 */ /* 0x000fe2000780c0ff */
[----:B------:R-:W-:Y:S01]  /*88d0*/  ULDC UR5, c[0x0][0x658] ;  /* 0x0001960000057ab9 */ /* 0x000fe20000000800 */
[----:B------:R-:W-:Y:S01]  /*88e0*/  UMOV UR6, 0xffffffff ;  /* 0xffffffff00067882 */ /* 0x000fe20000000000 */
[----:B------:R-:W-:Y:S01]  /*88f0*/  BSSY B0, `(.L_x_227) ;  /* 0x00000cb000007945 */ /* 0x000fe20003800000 */
[----:B------:R-:W-:Y:S01]  /*8900*/  USHF.L.U32 UR6, UR6, UR5, URZ ;  /* 0x0000000506067299 */ /* 0x000fe2000800063f */
[C---:B------:R-:W-:Y:S01]  /*8910*/  ISETP.NE.AND P2, PT, R4.reuse, RZ, PT ;  /* 0x000000ff0400720c */ /* 0x040fe20003f45270 */
[----:B------:R-:W-:Y:S01]  /*8920*/  UMOV UR7, 0x1 ;  /* 0x0000000100077882 */ /* 0x000fe20000000000 */
[----:B------:R-:W-:Y:S01]  /*8930*/  ISETP.NE.OR P0, PT, R4, RZ, !P0 ;  /* 0x000000ff0400720c */ /* 0x000fe20004705670 */
[----:B------:R-:W-:Y:S01]  /*8940*/  IMAD.MOV.U32 R10, RZ, RZ, 0x1 ;  /* 0x00000001ff0a7424 */ /* 0x000fe200078e00ff */
[----:B------:R-:W-:Y:S01]  /*8950*/  LOP3.LUT R9, R23, 0x2, RZ, 0xfc, !PT ;  /* 0x0000000217097812 */ /* 0x000fe200078efcff */
[----:B------:R-:W-:Y:S01]  /*8960*/  IMAD.MOV.U32 R3, RZ, RZ, 0x1 ;  /* 0x00000001ff037424 */ /* 0x000fe200078e00ff */
[----:B------:R-:W-:Y:S01]  /*8970*/  ULDC UR4, c[0x0][0x600] ;  /* 0x0001800000047ab9 */ /* 0x000fe20000000800 */
[----:B------:R-:W-:Y:S01]  /*8980*/  IMAD.MOV.U32 R8, RZ, RZ, RZ ;  /* 0x000000ffff087224 */ /* 0x000fe200078e00ff */
[----:B------:R-:W-:-:S02]  /*8990*/  USHF.L.U32 UR13, UR7, UR5, URZ ;  /* 0x00000005070d7299 */ /* 0x000fc4000800063f */
[----:B------:R-:W-:Y:S02]  /*89a0*/  UIADD3 UR21, UR40, 0x1, URZ ;  /* 0x0000000128157890 */ /* 0x000fe4000fffe03f */
[----:B------:R-:W-:Y:S02]  /*89b0*/  UIADD3 UR4, UR4, -0x1, URZ ;  /* 0xffffffff04047890 */ /* 0x000fe4000fffe03f */
[----:B------:R-:W-:Y:S01]  /*89c0*/  ULOP3.LUT UR5, URZ, UR6, URZ, 0x33, !UPT ;  /* 0x000000063f057292 */ /* 0x000fe2000f8e333f */
[----:B------:R-:W-:-:S11]  /*89d0*/  ULDC.64 UR22, c[0x0][0x198] ;  /* 0x0000660000167ab9 */ /* 0x000fd60000000a00 */
.L_x_239:
[----:B------:R-:W-:-:S03]  /*89e0*/  UMOV UR6, 0xffffffff ;  /* 0xffffffff00067882 */ /* 0x000fc60000000000 */
[----:B------:R-:W-:Y:S05]  /*89f0*/  BRA.DIV UR6, `(.L_x_228) ;  /* 0x0000000e06e47947 */ /* 0x000fea000b800000 */
[----:B------:R-:W-:-:S13]  /*8a00*/  ELECT P6, URZ, PT ;  /* 0x00000000003f782f */ /* 0x000fda00038c0000 */
.L_x_251:
[----:B------:R-:W0:Y:S01]  /*8a10*/  LDC R4, c[0x0][0x28c] ;  /* 0x0000a300ff047b82 */ /* 0x000e220000000800 */
[----:B------:R-:W-:Y:S01]  /*8a20*/  BSSY B1, `(.L_x_229) ;  /* 0x0000043000017945 */ /* 0x000fe20003800000 */
[----:B0-----:R-:W-:-:S13]  /*8a30*/  ISETP.LT.OR P6, PT, R4, 0x1, !P6 ;  /* 0x000000010400780c */ /* 0x001fda00077c1670 */
[----:B------:R-:W-:Y:S05]  /*8a40*/  @P6 BRA `(.L_x_230) ;  /* 0x0000000400006947 */ /* 0x000fea0003800000 */
[----:B------:R-:W-:Y:S02]  /*8a50*/  IMAD.SHL.U32 R22, R22, 0x40, RZ ;  /* 0x0000004016167824 */ /* 0x000fe400078e00ff */
[----:B------:R-:W-:Y:S02]  /*8a60*/  IMAD R18, R18, 0xc0, RZ ;  /* 0x000000c012127824 */ /* 0x000fe400078e02ff */
[----:B------:R-:W-:Y:S02]  /*8a70*/  IMAD.MOV.U32 R13, RZ, RZ, RZ ;  /* 0x000000ffff0d7224 */ /* 0x000fe400078e00ff */
[----:B------:R-:W-:Y:S02]  /*8a80*/  IMAD.U32 R14, RZ, RZ, UR21 ;  /* 0x00000015ff0e7e24 */ /* 0x000fe4000f8e00ff */
[----:B------:R-:W-:Y:S02]  /*8a90*/  IMAD.MOV.U32 R4, RZ, RZ, R3 ;  /* 0x000000ffff047224 */ /* 0x000fe400078e0003 */
[----:B------:R-:W-:-:S07]  /*8aa0*/  IMAD.MOV.U32 R5, RZ, RZ, R8 ;  /* 0x000000ffff057224 */ /* 0x000fce00078e0008 */
.L_x_234:
[----:B------:R-:W0:Y:S01]  /*8ab0*/  S2R R7, SR_CgaCtaId ;  /* 0x0000000000077919 */ /* 0x000e220000008800 */
[----:B------:R-:W-:-:S04]  /*8ac0*/  MOV R6, 0x400 ;  /* 0x0000040000067802 */ /* 0x000fc80000000f00 */
[----:B0-----:R-:W-:Y:S02]  /*8ad0*/  LEA R12, R7, R6, 0x18 ;  /* 0x00000006070c7211 */ /* 0x001fe400078ec0ff */
[----:B------:R-:W-:Y:S01]  /*8ae0*/  SHF.L.U32 R6, R4, 0x1f, RZ ;  /* 0x0000001f04067819 */ /* 0x000fe200000006ff */
[----:B------:R-:W0:Y:S02]  /*8af0*/  @!P2 LDC R7, c[0x0][0x500] ;  /* 0x00014000ff07ab82 */ /* 0x000e240000000800 */
[----:B------:R-:W-:-:S04]  /*8b00*/  IMAD R11, R5, 0x8, R12 ;  /* 0x00000008050b7824 */ /* 0x000fc800078e020c */
[----:B------:R-:W1:Y:S02]  /*8b10*/  SYNCS.PHASECHK.TRANS64.TRYWAIT P1, [R11+URZ+0x18], R6 ;  /* 0x000018060b0075a7 */ /* 0x000e64000802017f */
[----:B-1----:R-:W-:Y:S05]  /*8b20*/  @!P1 BRA `(.L_x_231) ;  /* 0x0000000c00b89947 */ /* 0x002fea0003800000 */
.L_x_252:
[----:B-1----:R-:W-:Y:S01]  /*8b30*/  PRMT R6, R9, 0x9910, RZ ;  /* 0x0000991009067816 */ /* 0x002fe200000000ff */
[----:B0-----:R0:W-:Y:S03]  /*8b40*/  @!P2 SYNCS.ARRIVE.TRANS64 RZ, [R11+URZ], R7 ;  /* 0x000000070bffa9a7 */ /* 0x0011e6000800003f */
[----:B------:R-:W-:-:S13]  /*8b50*/  ISETP.NE.AND P1, PT, R6, 0x2, PT ;  /* 0x000000020600780c */ /* 0x000fda0003f25270 */
[----:B0-----:R-:W-:Y:S05]  /*8b60*/  @P1 BRA `(.L_x_232) ;  /* 0x0000000000041947 */ /* 0x001fea0003800000 */
[----:B------:R-:W-:Y:S01]  /*8b70*/  BPT.TRAP 0x1 ;  /* 0x000000040000795c */ /* 0x000fe20000300000 */
.L_x_232:
[----:B------:R-:W-:Y:S05]  /*8b80*/  @P0 BRA `(.L_x_233) ;  /* 0x0000000000040947 */ /* 0x000fea0003800000 */
[----:B------:R-:W-:Y:S01]  /*8b90*/  BPT.TRAP 0x1 ;  /* 0x000000040000795c */ /* 0x000fe20000300000 */
.L_x_233:
[--C-:B------:R-:W-:Y:S01]  /*8ba0*/  IMAD R6, R5, 0x4000, R12.reuse ;  /* 0x0000400005067824 */ /* 0x100fe200078e020c */
[----:B------:R-:W-:Y:S01]  /*8bb0*/  R2UR UR34, R13 ;  /* 0x000000000d2272ca */ /* 0x000fe200000e0000 */
[----:B------:R-:W-:Y:S01]  /*8bc0*/  IMAD R12, R5, 0xc000, R12 ;  /* 0x0000c000050c7824 */ /* 0x000fe200078e020c */
[----:B------:R-:W-:Y:S01]  /*8bd0*/  R2UR UR33, R11 ;  /* 0x000000000b2172ca */ /* 0x000fe200000e0000 */
[----:B------:R-:W-:Y:S01]  /*8be0*/  VIADD R14, R14, 0xffffffff ;  /* 0xffffffff0e0e7836 */ /* 0x000fe20000000000 */
[----:B------:R-:W-:Y:S01]  /*8bf0*/  R2UR UR24, R6 ;  /* 0x00000000061872ca */ /* 0x000fe200000e0000 */
[----:B------:R-:W-:Y:S01]  /*8c00*/  UIADD3 UR6, UP0, UR22, 0xf0, URZ ;  /* 0x000000f016067890 */ /* 0x000fe2000ff1e03f */
[----:B------:R-:W-:Y:S01]  /*8c10*/  R2UR UR8, R12 ;  /* 0x000000000c0872ca */ /* 0x000fe200000e0000 */
[----:B------:R-:W-:Y:S01]  /*8c20*/  UIADD3 UR30, UP1, UR22, 0x1f0, URZ ;  /* 0x000001f0161e7890 */ /* 0x000fe2000ff3e03f */
[----:B------:R-:W-:Y:S01]  /*8c30*/  R2UR UR36, R19 ;  /* 0x00000000132472ca */ /* 0x000fe200000e0000 */
[----:B------:R-:W-:Y:S01]  /*8c40*/  UIADD3.X UR7, URZ, UR23, URZ, UP0, !UPT ;  /* 0x000000173f077290 */ /* 0x000fe200087fe43f */
[----:B------:R-:W-:Y:S01]  /*8c50*/  R2UR UR35, R22 ;  /* 0x00000000162372ca */ /* 0x000fe200000e0000 */
[----:B------:R-:W-:Y:S01]  /*8c60*/  UIADD3.X UR31, URZ, UR23, URZ, UP1, !UPT ;  /* 0x000000173f1f7290 */ /* 0x000fe20008ffe43f */
[----:B------:R-:W-:Y:S01]  /*8c70*/  R2UR UR19, R18 ;  /* 0x00000000121372ca */ /* 0x000fe200000e0000 */
[----:B------:R-:W-:Y:S01]  /*8c80*/  UIADD3 UR26, UR34, 0x40, URZ ;  /* 0x00000040221a7890 */ /* 0x000fe2000fffe03f */
[----:B------:R-:W-:Y:S01]  /*8c90*/  ISETP.GT.AND P3, PT, R14, 0x1, PT ;  /* 0x000000010e00780c */ /* 0x000fe20003f64270 */
[----:B------:R-:W-:Y:S01]  /*8ca0*/  VIADD R5, R5, 0x1 ;  /* 0x0000000105057836 */ /* 0x000fe20000000000 */
[----:B------:R-:W-:Y:S01]  /*8cb0*/  UMOV UR14, 0x0 ;  /* 0x00000000000e7882 */ /* 0x000fe20000000000 */
[----:B------:R-:W-:Y:S01]  /*8cc0*/  UIADD3 UR32, UR24, 0x100, URZ ;  /* 0x0000010018207890 */ /* 0x000fe2000fffe03f */
[----:B------:R-:W-:Y:S01]  /*8cd0*/  VIADD R13, R13, 0x80 ;  /* 0x000000800d0d7836 */ /* 0x000fe20000000000 */
[----:B------:R-:W-:Y:S01]  /*8ce0*/  UIADD3 UR24, UR24, 0x2100, URZ ;  /* 0x0000210018187890 */ /* 0x000fe2000fffe03f */
[----:B------:R-:W-:Y:S01]  /*8cf0*/  ISETP.NE.AND P1, PT, R5, 0x3, PT ;  /* 0x000000030500780c */ /* 0x000fe20003f25270 */
[----:B------:R-:W-:-:S02]  /*8d00*/  UIADD3 UR16, UR8, 0xc100, URZ ;  /* 0x0000c10008107890 */ /* 0x000fc4000fffe03f */
[----:B------:R-:W-:Y:S01]  /*8d10*/  UIADD3 UR8, UR8, 0x12100, URZ ;  /* 0x0001210008087890 */ /* 0x000fe2000fffe03f */
[----:B------:R-:W-:Y:S01]  /*8d20*/  SEL R7, RZ, 0x1, P1 ;  /* 0x00000001ff077807 */ /* 0x000fe20000800000 */
[----:B------:R-:W-:Y:S01]  /*8d30*/  UMOV UR15, 0x10000000 ;  /* 0x10000000000f7882 */ /* 0x000fe20000000000 */
[----:B------:R-:W-:Y:S01]  /*8d40*/  UMOV UR25, UR33 ;  /* 0x0000002100197c82 */ /* 0x000fe20008000000 */
[----:B------:R-:W-:Y:S01]  /*8d50*/  UMOV UR28, UR36 ;  /* 0x00000024001c7c82 */ /* 0x000fe20008000000 */
[----:B------:R-:W-:Y:S01]  /*8d60*/  UMOV UR27, UR35 ;  /* 0x00000023001b7c82 */ /* 0x000fe20008000000 */
[----:B------:R-:W-:Y:S01]  /*8d70*/  UMOV UR17, UR33 ;  /* 0x0000002100117c82 */ /* 0x000fe20008000000 */
[----:B------:R-:W-:Y:S01]  /*8d80*/  UMOV UR18, UR34 ;  /* 0x0000002200127c82 */ /* 0x000fe20008000000 */
[----:B------:R-:W-:Y:S01]  /*8d90*/  UMOV UR20, UR36 ;  /* 0x0000002400147c82 */ /* 0x000fe20008000000 */
[----:B------:R0:W-:Y:S01]  /*8da0*/  UTMALDG.3D [UR32], [UR6], desc[UR14] ;  /* 0x00000e20060075b4 */ /* 0x0001e20008011000 */
[----:B------:R-:W-:Y:S01]  /*8db0*/  UMOV UR9, UR33 ;  /* 0x0000002100097c82 */ /* 0x000fe20008000000 */
[----:B------:R-:W-:Y:S01]  /*8dc0*/  UMOV UR11, UR19 ;  /* 0x00000013000b7c82 */ /* 0x000fe20008000000 */
[----:B------:R-:W-:Y:S01]  /*8dd0*/  UMOV UR12, UR36 ;  /* 0x00000024000c7c82 */ /* 0x000fe20008000000 */
[----:B------:R-:W-:Y:S01]  /*8de0*/  UMOV UR10, UR26 ;  /* 0x0000001a000a7c82 */ /* 0x000fe20008000000 */
[----:B------:R-:W-:-:S02]  /*8df0*/  LOP3.LUT R4, R4, R7, RZ, 0x3c, !PT ;  /* 0x0000000704047212 */ /* 0x000fc400078e3cff */
[----:B------:R-:W-:Y:S01]  /*8e00*/  SEL R5, R5, RZ, P1 ;  /* 0x000000ff05057207 */ /* 0x000fe20000800000 */
[----:B------:R0:W-:Y:S01]  /*8e10*/  UTMALDG.3D [UR24], [UR6], desc[UR14] ;  /* 0x00000e18060075b4 */ /* 0x0001e20008011000 */
[----:B------:R0:W-:Y:S01]  /*8e20*/  UTMALDG.3D [UR16], [UR30], desc[UR14] ;  /* 0x00000e101e0075b4 */ /* 0x0001e20008011000 */
[----:B------:R0:W-:Y:S02]  /*8e30*/  UTMALDG.3D [UR8], [UR30], desc[UR14] ;  /* 0x00000e081e0075b4 */ /* 0x0001e40008011000 */
[----:B0-----:R-:W-:Y:S05]  /*8e40*/  @P3 BRA `(.L_x_234) ;  /* 0xfffffffc00183947 */ /* 0x001fea000383ffff */
.L_x_230:
[----:B------:R-:W-:Y:S05]  /*8e50*/  BSYNC B1 ;  /* 0x0000000000017941 */ /* 0x000fea0003800000 */
.L_x_229:
[----:B------:R-:W2:Y:S01]  /*8e60*/  LDL.64 R20, [R1] ;  /* 0x0000000001147983 */ /* 0x000ea20000100a00 */
[----:B------:R-:W-:Y:S01]  /*8e70*/  LOP3.LUT P4, RZ, R10, 0xff, RZ, 0xc0, !PT ;  /* 0x000000ff0aff7812 */ /* 0x000fe2000788c0ff */
[----:B------:R-:W-:Y:S01]  /*8e80*/  VIADD R7, R8, UR40 ;  /* 0x0000002808077c36 */ /* 0x000fe20008000000 */
[----:B------:R-:W-:Y:S01]  /*8e90*/  ULDC.64 UR6, c[0x0][0x650] ;  /* 0x0001940000067ab9 */ /* 0x000fe20000000a00 */
[----:B------:R-:W-:Y:S01]  /*8ea0*/  IMAD.U32 R8, RZ, RZ, UR40 ;  /* 0x00000028ff087e24 */ /* 0x000fe2000f8e00ff */
[----:B------:R-:W-:Y:S01]  /*8eb0*/  UISETP.GE.U32.AND UP0, UPT, UR40, 0x3, UPT ;  /* 0x000000032800788c */ /* 0x000fe2000bf06070 */
[----:B------:R-:W-:Y:S01]  /*8ec0*/  BSSY B1, `(.L_x_235) ;  /* 0x000006b000017945 */ /* 0x000fe20003800000 */
[----:B------:R-:W-:Y:S01]  /*8ed0*/  ISETP.GT.U32.AND P1, PT, R7, 0x2, PT ;  /* 0x000000020700780c */ /* 0x000fe20003f24070 */
[----:B------:R-:W-:Y:S01]  /*8ee0*/  IMAD.MOV.U32 R22, RZ, RZ, -0x1 ;  /* 0xffffffffff167424 */ /* 0x000fe200078e00ff */
[----:B------:R-:W-:Y:S01]  /*8ef0*/  PRMT R10, RZ, 0x7610, R10 ;  /* 0x00007610ff0a7816 */ /* 0x000fe2000000000a */
[----:B------:R-:W-:Y:S01]  /*8f00*/  IMAD.MOV.U32 R18, RZ, RZ, -0x1 ;  /* 0xffffffffff127424 */ /* 0x000fe200078e00ff */
[----:B------:R-:W-:Y:S01]  /*8f10*/  ISETP.LT.U32.AND P1, PT, R8, 0x3, P1 ;  /* 0x000000030800780c */ /* 0x000fe20000f21070 */
[----:B------:R-:W-:Y:S01]  /*8f20*/  IMAD.MOV.U32 R19, RZ, RZ, -0x1 ;  /* 0xffffffffff137424 */ /* 0x000fe200078e00ff */
[----:B------:R-:W-:Y:S01]  /*8f30*/  PLOP3.LUT P3, PT, PT, PT, UP0, 0x80, 0x0 ;  /* 0x000000000000781c */ /* 0x000fe20003f6f008 */
[----:B------:R-:W0:Y:S01]  /*8f40*/  @P4 S2R R5, SR_CgaCtaId ;  /* 0x0000000000054919 */ /* 0x000e220000008800 */
[----:B------:R-:W-:-:S04]  /*8f50*/  @P4 MOV R4, 0x400 ;  /* 0x0000040000044802 */ /* 0x000fc80000000f00 */
[----:B0-----:R-:W-:Y:S01]  /*8f60*/  @P4 LEA R6, R5, R4, 0x18 ;  /* 0x0000000405064211 */ /* 0x001fe200078ec0ff */
[----:B------:R-:W-:Y:S01]  /*8f70*/  IMAD.WIDE.U32 R4, R7, -0x55555555, RZ ;  /* 0xaaaaaaab07047825 */ /* 0x000fe200078e00ff */
[----:B------:R-:W-:Y:S02]  /*8f80*/  SEL R4, RZ, 0x1, !P1 ;  /* 0x00000001ff047807 */ /* 0x000fe40004800000 */
[----:B------:R0:W-:Y:S02]  /*8f90*/  @P4 SYNCS.ARRIVE.TRANS64.A1T0 RZ, [R6+URZ+0x68], RZ ;  /* 0x000068ff06ff49a7 */ /* 0x0001e4000810003f */
[----:B------:R-:W-:Y:S02]  /*8fa0*/  LOP3.LUT R3, R3, R4, RZ, 0x3c, !PT ;  /* 0x0000000403037212 */ /* 0x000fe400078e3cff */
[----:B------:R-:W-:Y:S02]  /*8fb0*/  PRMT R4, RZ, 0x7610, R4 ;  /* 0x00007610ff047816 */ /* 0x000fe40000000004 */
[----:B0-----:R-:W-:-:S04]  /*8fc0*/  SHF.R.U32.HI R6, RZ, 0x1, R5 ;  /* 0x00000001ff067819 */ /* 0x001fc80000011605 */
[----:B------:R-:W-:Y:S01]  /*8fd0*/  @P3 LOP3.LUT R3, R3, 0x1, R6, 0x78, !PT ;  /* 0x0000000103033812 */ /* 0x000fe200078e7806 */
[----:B------:R-:W-:Y:S01]  /*8fe0*/  IMAD R8, R6, -0x3, R7 ;  /* 0xfffffffd06087824 */ /* 0x000fe200078e0207 */
[----:B--2---:R-:W-:-:S04]  /*8ff0*/  IADD3 R16, P4, R16, R20, RZ ;  /* 0x0000001410107210 */ /* 0x004fc80007f9e0ff */
[----:B------:R-:W-:Y:S01]  /*9000*/  ISETP.GE.U32.AND P1, PT, R16, UR6, PT ;  /* 0x0000000610007c0c */ /* 0x000fe2000bf26070 */
[----:B------:R-:W-:-:S05]  /*9010*/  IMAD.X R17, R17, 0x1, R0, P4 ;  /* 0x0000000111117824 */ /* 0x000fca00020e0600 */
[----:B------:R-:W-:-:S13]  /*9020*/  ISETP.GE.U32.AND.EX P1, PT, R17, UR7, PT, P1 ;  /* 0x0000000711007c0c */ /* 0x000fda000bf26110 */
[----:B------:R-:W-:Y:S05]  /*9030*/  @P1 BRA `(.L_x_236) ;  /* 0x00000004004c1947 */ /* 0x000fea0003800000 */
[----:B------:R-:W0:Y:S01]  /*9040*/  S2R R12, SR_CTAID.X ;  /* 0x00000000000c7919 */ /* 0x000e220000002500 */
[----:B------:R-:W-:Y:S01]  /*9050*/  ULDC.64 UR6, c[0x0][0x628] ;  /* 0x00018a0000067ab9 */ /* 0x000fe20000000a00 */
[----:B------:R-:W1:Y:S01]  /*9060*/  LDC R13, c[0x0][0x144] ;  /* 0x00005100ff0d7b82 */ /* 0x000e620000000800 */
[----:B------:R-:W-:Y:S01]  /*9070*/  ISETP.NE.U32.AND P1, PT, RZ, UR6, PT ;  /* 0x00000006ff007c0c */ /* 0x000fe2000bf25070 */
[----:B------:R-:W2:Y:S01]  /*9080*/  S2R R11, SR_CTAID.Y ;  /* 0x00000000000b7919 */ /* 0x000ea20000002600 */
[----:B------:R-:W-:Y:S01]  /*9090*/  ULDC UR8, c[0x0][0x150] ;  /* 0x0000540000087ab9 */ /* 0x000fe20000000800 */
[----:B------:R-:W-:Y:S01]  /*90a0*/  ULDC UR9, c[0x0][0x630] ;  /* 0x00018c0000097ab9 */ /* 0x000fe20000000800 */
[----:B------:R-:W-:Y:S01]  /*90b0*/  ISETP.NE.AND.EX P1, PT, RZ, UR7, PT, P1 ;  /* 0x00000007ff007c0c */ /* 0x000fe2000bf25310 */
[----:B------:R-:W-:Y:S01]  /*90c0*/  IMAD.MOV.U32 R4, RZ, RZ, R16 ;  /* 0x000000ffff047224 */ /* 0x000fe200078e0010 */
[----:B0-----:R-:W-:-:S05]  /*90d0*/  I2FP.F32.U32 R5, R12 ;  /* 0x0000000c00057245 */ /* 0x001fca0000201000 */
[----:B------:R-:W-:Y:S01]  /*90e0*/  FMUL R14, R5, UR8 ;  /* 0x00000008050e7c20 */ /* 0x000fe20008400000 */
[----:B------:R-:W-:-:S05]  /*90f0*/  IMAD.MOV.U32 R5, RZ, RZ, R17 ;  /* 0x000000ffff057224 */ /* 0x000fca00078e0011 */
[----:B--2---:R-:W-:Y:S05]  /*9100*/  @!P1 BRA `(.L_x_237) ;  /* 0x0000000000289947 */ /* 0x004fea0003800000 */
[----:B------:R-:W-:Y:S02]  /*9110*/  ULDC UR8, c[0x0][0x634] ;  /* 0x00018d0000087ab9 */ /* 0x000fe40000000800 */
[----:B------:R-:W-:-:S05]  /*9120*/  IADD3 R5, P1, R16, UR8, RZ ;  /* 0x0000000810057c10 */ /* 0x000fca000ff3e0ff */
[----:B------:R-:W-:-:S04]  /*9130*/  IMAD.X R15, RZ, RZ, R17, P1 ;  /* 0x000000ffff0f7224 */ /* 0x000fc800008e0611 */
[----:B------:R-:W-:-:S04]  /*9140*/  IMAD.WIDE.U32 R6, R15, UR6, RZ ;  /* 0x000000060f067c25 */ /* 0x000fc8000f8e00ff */
[----:B------:R-:W-:-:S04]  /*9150*/  IMAD.WIDE.U32 R6, P1, R5, UR7, R6 ;  /* 0x0000000705067c25 */ /* 0x000fc8000f820006 */
[----:B------:R-:W-:-:S04]  /*9160*/  IMAD.WIDE.U32 R4, R5, UR6, RZ ;  /* 0x0000000605047c25 */ /* 0x000fc8000f8e00ff */
[----:B------:R-:W-:Y:S01]  /*9170*/  IMAD.MOV.U32 R4, RZ, RZ, R7 ;  /* 0x000000ffff047224 */ /* 0x000fe200078e0007 */
[----:B------:R-:W-:Y:S01]  /*9180*/  IADD3 RZ, P3, R5, R6, RZ ;  /* 0x0000000605ff7210 */ /* 0x000fe20007f7e0ff */
[----:B------:R-:W-:-:S04]  /*9190*/  IMAD.X R5, RZ, RZ, RZ, P1 ;  /* 0x000000ffff057224 */ /* 0x000fc800008e06ff */
[----:B------:R-:W-:-:S08]  /*91a0*/  IMAD.WIDE.U32.X R4, R15, UR7, R4, P3 ;  /* 0x000000070f047c25 */ /* 0x000fd000098e0404 */
.L_x_237:
[--C-:B------:R-:W-:Y:S01]  /*91b0*/  SHF.R.U64 R19, R4, UR9, R5.reuse ;  /* 0x0000000904137c19 */ /* 0x100fe20008001205 */
[----:B------:R-:W0:Y:S01]  /*91c0*/  F2I.U32.TRUNC.NTZ R14, R14 ;  /* 0x0000000e000e7305 */ /* 0x000e22000020f000 */
[----:B------:R-:W-:Y:S01]  /*91d0*/  SHF.R.U32.HI R4, RZ, UR9, R5 ;  /* 0x00000009ff047c19 */ /* 0x000fe20008011605 */
[----:B------:R-:W-:Y:S01]  /*91e0*/  ULDC.64 UR6, c[0x0][0x620] ;  /* 0x0001880000067ab9 */ /* 0x000fe20000000a00 */
[----:B------:R-:W-:Y:S01]  /*91f0*/  IADD3 R7, P1, RZ, -R19, RZ ;  /* 0x80000013ff077210 */ /* 0x000fe20007f3e0ff */
[----:B------:R-:W-:Y:S01]  /*9200*/  ULDC.64 UR8, c[0x0][0x640] ;  /* 0x0001900000087ab9 */ /* 0x000fe20000000a00 */
[----:B------:R-:W2:Y:S03]  /*9210*/  LDC R18, c[0x0][0x148] ;  /* 0x00005200ff127b82 */ /* 0x000ea60000000800 */
[----:B------:R-:W-:Y:S01]  /*9220*/  IMAD.X R4, RZ, RZ, ~R4, P1 ;  /* 0x000000ffff047224 */ /* 0x000fe200008e0e04 */
[----:B------:R-:W-:-:S03]  /*9230*/  ISETP.NE.U32.AND P1, PT, RZ, UR8, PT ;  /* 0x00000008ff007c0c */ /* 0x000fc6000bf25070 */
[----:B------:R-:W-:Y:S01]  /*9240*/  IMAD R6, R4, UR6, RZ ;  /* 0x0000000604067c24 */ /* 0x000fe2000f8e02ff */
[----:B------:R-:W-:Y:S01]  /*9250*/  ISETP.NE.AND.EX P1, PT, RZ, UR9, PT, P1 ;  /* 0x00000009ff007c0c */ /* 0x000fe2000bf25310 */
[----:B------:R-:W-:Y:S01]  /*9260*/  IMAD.WIDE.U32 R4, R7, UR6, R16 ;  /* 0x0000000607047c25 */ /* 0x000fe2000f8e0010 */
[----:B------:R-:W-:-:S03]  /*9270*/  ULDC UR6, c[0x0][0x618] ;  /* 0x0001860000067ab9 */ /* 0x000fc60000000800 */
[----:B------:R-:W-:Y:S01]  /*9280*/  IMAD R7, R7, UR7, R6 ;  /* 0x0000000707077c24 */ /* 0x000fe2000f8e0206 */
[----:B------:R-:W-:Y:S01]  /*9290*/  ULDC UR7, c[0x0][0x154] ;  /* 0x0000550000077ab9 */ /* 0x000fe20000000800 */
[----:B0-----:R-:W-:Y:S02]  /*92a0*/  IMAD.MOV R6, RZ, RZ, -R14 ;  /* 0x000000ffff067224 */ /* 0x001fe400078e0a0e */
[----:B------:R-:W-:Y:S02]  /*92b0*/  IMAD.IADD R5, R5, 0x1, R7 ;  /* 0x0000000105057824 */ /* 0x000fe400078e0207 */
[----:B-1----:R-:W-:Y:S01]  /*92c0*/  IMAD R12, R13, R6, R12 ;  /* 0x000000060d0c7224 */ /* 0x002fe200078e020c */
[----:B------:R-:W-:Y:S02]  /*92d0*/  I2FP.F32.U32 R6, R11 ;  /* 0x0000000b00067245 */ /* 0x000fe40000201000 */
[--C-:B------:R-:W-:Y:S02]  /*92e0*/  SHF.R.U64 R13, R4, UR6, R5.reuse ;  /* 0x00000006040d7c19 */ /* 0x100fe40008001205 */
[----:B------:R-:W-:Y:S01]  /*92f0*/  SHF.R.U32.HI R4, RZ, UR6, R5 ;  /* 0x00000006ff047c19 */ /* 0x000fe20008011605 */
[----:B------:R-:W-:Y:S01]  /*9300*/  FMUL R6, R6, UR7 ;  /* 0x0000000706067c20 */ /* 0x000fe20008400000 */
[----:B------:R-:W-:-:S02]  /*9310*/  ULDC UR6, c[0x0][0x608] ;  /* 0x0001820000067ab9 */ /* 0x000fc40000000800 */
[--C-:B------:R-:W-:Y:S01]  /*9320*/  SHF.R.U64 R15, R13, UR6, R4.reuse ;  /* 0x000000060d0f7c19 */ /* 0x100fe20008001204 */
[----:B------:R0:W1:Y:S01]  /*9330*/  F2I.U32.TRUNC.NTZ R20, R6 ;  /* 0x0000000600147305 */ /* 0x000062000020f000 */
[----:B------:R-:W-:Y:S01]  /*9340*/  SHF.R.U32.HI R4, RZ, UR6, R4 ;  /* 0x00000006ff047c19 */ /* 0x000fe20008011604 */
[----:B------:R-:W-:-:S03]  /*9350*/  ULDC UR6, c[0x0][0x658] ;  /* 0x0001960000067ab9 */ /* 0x000fc60000000800 */
[--C-:B------:R-:W-:Y:S02]  /*9360*/  SHF.R.U64 R14, R15, UR6, R4.reuse ;  /* 0x000000060f0e7c19 */ /* 0x100fe40008001204 */
[----:B------:R-:W-:-:S03]  /*9370*/  SHF.R.U32.HI R21, RZ, UR6, R4 ;  /* 0x00000006ff157c19 */ /* 0x000fc60008011604 */
[----:B------:R-:W-:Y:S02]  /*9380*/  IMAD.MOV.U32 R4, RZ, RZ, R14 ;  /* 0x000000ffff047224 */ /* 0x000fe400078e000e */
[----:B------:R-:W-:Y:S01]  /*9390*/  IMAD.MOV.U32 R5, RZ, RZ, R21 ;  /* 0x000000ffff057224 */ /* 0x000fe200078e0015 */
[----:B0-----:R-:W-:Y:S06]  /*93a0*/  @!P1 BRA `(.L_x_238) ;  /* 0x0000000000289947 */ /* 0x001fec0003800000 */
        /* <DEDUP_REMOVED lines=10> */
.L_x_238:
[----:B------:R-:W-:Y:S01]  /*9450*/  ISETP.NE.AND P1, PT, R2, 0x1, PT ;  /* 0x000000010200780c */ /* 0x000fe20003f25270 */
[----:B------:R-:W-:Y:S01]  /*9460*/  ULDC UR6, c[0x0][0x648] ;  /* 0x0001920000067ab9 */ /* 0x000fe20000000800 */
[----:B------:R-:W-:Y:S01]  /*9470*/  LOP3.LUT R15, R15, UR5, RZ, 0xc0, !PT ;  /* 0x000000050f0f7c12 */ /* 0x000fe2000f8ec0ff */
[----:B-1----:R-:W-:Y:S01]  /*9480*/  IMAD.MOV R20, RZ, RZ, -R20 ;  /* 0x000000ffff147224 */ /* 0x002fe200078e0a14 */
[----:B------:R-:W-:Y:S01]  /*9490*/  SHF.R.U64 R4, R4, UR6, R5 ;  /* 0x0000000604047c19 */ /* 0x000fe20008001205 */
[----:B------:R-:W-:Y:S01]  /*94a0*/  ULDC UR6, c[0x0][0x638] ;  /* 0x00018e0000067ab9 */ /* 0x000fe20000000800 */
[----:B------:R-:W-:Y:S01]  /*94b0*/  LOP3.LUT R13, R13, UR4, RZ, 0xc0, !PT ;  /* 0x000000040d0d7c12 */ /* 0x000fe2000f8ec0ff */
[----:B------:R-:W-:Y:S02]  /*94c0*/  ULDC UR7, c[0x0][0x610] ;  /* 0x0001840000077ab9 */ /* 0x000fe40000000800 */
[----:B------:R-:W-:Y:S02]  /*94d0*/  IMAD.MOV R5, RZ, RZ, -R4 ;  /* 0x000000ffff057224 */ /* 0x000fe400078e0a04 */
[----:B------:R-:W-:-:S02]  /*94e0*/  IMAD R15, R4, UR13, R15 ;  /* 0x0000000d040f7c24 */ /* 0x000fc4000f8e020f */
[----:B--2---:R-:W-:Y:S02]  /*94f0*/  @P1 IMAD R12, R18, R20, R11 ;  /* 0x00000014120c1224 */ /* 0x004fe400078e020b */
[----:B------:R-:W-:Y:S01]  /*9500*/  IMAD R14, R5, UR6, R14 ;  /* 0x00000006050e7c24 */ /* 0x000fe2000f8e020e */
[----:B------:R-:W-:Y:S01]  /*9510*/  ULDC UR6, c[0x0][0x600] ;  /* 0x0001800000067ab9 */ /* 0x000fe20000000800 */
[----:B------:R-:W-:Y:S02]  /*9520*/  IMAD R12, R15, UR7, R12 ;  /* 0x000000070f0c7c24 */ /* 0x000fe4000f8e020c */
[----:B------:R-:W-:Y:S02]  /*9530*/  IMAD R5, R14, UR6, R13 ;  /* 0x000000060e057c24 */ /* 0x000fe4000f8e020d */
[----:B------:R-:W-:-:S03]  /*9540*/  IMAD.MOV.U32 R4, RZ, RZ, 0x1 ;  /* 0x00000001ff047424 */ /* 0x000fc600078e00ff */
[----:B------:R-:W-:Y:S02]  /*9550*/  SEL R18, R5, R12, !P1 ;  /* 0x0000000c05127207 */ /* 0x000fe40004800000 */
[----:B------:R-:W-:-:S07]  /*9560*/  SEL R22, R12, R5, !P1 ;  /* 0x000000050c167207 */ /* 0x000fce0004800000 */
.L_x_236:
[----:B------:R-:W-:Y:S05]  /*9570*/  BSYNC B1 ;  /* 0x0000000000017941 */ /* 0x000fea0003800000 */
.L_x_235:
[----:B------:R-:W-:-:S13]  /*9580*/  LOP3.LUT P1, RZ, R4, 0xff, RZ, 0xc0, !PT ;  /* 0x000000ff04ff7812 */ /* 0x000fda000782c0ff */
[----:B------:R-:W-:Y:S05]  /*9590*/  @P1 BRA `(.L_x_239) ;  /* 0xfffffff400101947 */ /* 0x000fea000383ffff */
[----:B------:R-:W-:Y:S05]  /*95a0*/  BSYNC B0 ;  /* 0x0000000000007941 */ /* 0x000fea0003800000 */
.L_x_227:
[----:B------:R-:W-:-:S03]  /*95b0*/  UMOV UR6, 0xffffffff ;  /* 0xffffffff00067882 */ /* 0x000fc60000000000 */
[----:B------:R-:W-:Y:S05]  /*95c0*/  BRA.DIV UR6, `(.L_x_240) ;  /* 0x0000000606247947 */ /* 0x000fea000b800000 */
[----:B------:R-:W-:-:S13]  /*95d0*/  ELECT P6, URZ, PT ;  /* 0x00000000003f782f */ /* 0x000fda00038c0000 */
.L_x_255:
[----:B------:R-:W-:Y:S04]  /*95e0*/  BSSY B0, `(.L_x_241) ;  /* 0x0000022000007945 */ /* 0x000fe80003800000 */
[----:B------:R-:W-:Y:S05]  /*95f0*/  @!P6 BRA `(.L_x_242) ;  /* 0x000000000080e947 */ /* 0x000fea0003800000 */
[----:B------:R-:W-:-:S04]  /*9600*/  LOP3.LUT R23, R23, 0x2, RZ, 0xfc, !PT ;  /* 0x0000000217177812 */ /* 0x000fc800078efcff */
[----:B------:R-:W-:-:S13]  /*9610*/  ISETP.NE.AND P0, PT, R23, 0x3, PT ;  /* 0x000000031700780c */ /* 0x000fda0003f05270 */
[----:B------:R-:W-:Y:S05]  /*9620*/  @!P0 BRA `(.L_x_243) ;  /* 0x0000000000048947 */ /* 0x000fea0003800000 */
[----:B------:R-:W-:Y:S01]  /*9630*/  BPT.TRAP 0x1 ;  /* 0x000000040000795c */ /* 0x000fe20000300000 */
.L_x_243:
[----:B------:R-:W0:Y:S01]  /*9640*/  S2R R5, SR_CgaCtaId ;  /* 0x0000000000057919 */ /* 0x000e220000008800 */
[----:B------:R-:W-:Y:S02]  /*9650*/  MOV R0, 0x400 ;  /* 0x0000040000007802 */ /* 0x000fe40000000f00 */
[----:B------:R-:W-:Y:S02]  /*9660*/  SHF.L.U32 R2, R3, 0x1f, RZ ;  /* 0x0000001f03027819 */ /* 0x000fe400000006ff */
[----:B0-----:R-:W-:-:S05]  /*9670*/  LEA R5, R5, R0, 0x18 ;  /* 0x0000000005057211 */ /* 0x001fca00078ec0ff */
[----:B------:R-:W-:-:S04]  /*9680*/  VIADD R5, R5, 0x18 ;  /* 0x0000001805057836 */ /* 0x000fc80000000000 */
[C---:B------:R-:W-:Y:S02]  /*9690*/  IMAD R7, R8.reuse, 0x8, R5 ;  /* 0x0000000808077824 */ /* 0x040fe400078e0205 */
[----:B------:R-:W-:Y:S02]  /*96a0*/  VIADD R8, R8, 0x1 ;  /* 0x0000000108087836 */ /* 0x000fe40000000000 */
[----:B------:R-:W0:Y:S03]  /*96b0*/  SYNCS.PHASECHK.TRANS64.TRYWAIT P0, [R7+URZ], R2 ;  /* 0x00000002070075a7 */ /* 0x000e26000800017f */
[----:B------:R-:W-:-:S04]  /*96c0*/  ISETP.NE.AND P1, PT, R8, 0x3, PT ;  /* 0x000000030800780c */ /* 0x000fc80003f25270 */
[----:B------:R-:W-:Y:S02]  /*96d0*/  SEL R0, RZ, 0x1, P1 ;  /* 0x00000001ff007807 */ /* 0x000fe40000800000 */
[----:B------:R-:W-:Y:S02]  /*96e0*/  SEL R8, R8, RZ, P1 ;  /* 0x000000ff08087207 */ /* 0x000fe40000800000 */
[----:B------:R-:W-:-:S03]  /*96f0*/  LOP3.LUT R9, R3, R0, RZ, 0x3c, !PT ;  /* 0x0000000003097212 */ /* 0x000fc600078e3cff */
[----:B------:R-:W-:Y:S01]  /*9700*/  IMAD R4, R8, 0x8, R5 ;  /* 0x0000000808047824 */ /* 0x000fe200078e0205 */
[----:B------:R-:W-:Y:S01]  /*9710*/  SHF.L.U32 R3, R9, 0x1f, RZ ;  /* 0x0000001f09037819 */ /* 0x000fe200000006ff */
[----:B0-----:R-:W-:Y:S06]  /*9720*/  @!P0 BRA `(.L_x_244) ;  /* 0x0000000000ec8947 */ /* 0x001fec0003800000 */
.L_x_256:
[----:B------:R-:W1:Y:S01]  /*9730*/  SYNCS.PHASECHK.TRANS64.TRYWAIT P0, [R4+URZ], R3 ;  /* 0x00000003040075a7 */ /* 0x000e62000800017f */
[----:B------:R-:W-:-:S05]  /*9740*/  VIADD R0, R8, 0x1 ;  /* 0x0000000108007836 */ /* 0x000fca0000000000 */
[----:B------:R-:W-:-:S04]  /*9750*/  ISETP.NE.AND P1, PT, R0, 0x3, PT ;  /* 0x000000030000780c */ /* 0x000fc80003f25270 */
[----:B0-----:R-:W-:Y:S02]  /*9760*/  SEL R2, RZ, 0x1, P1 ;  /* 0x00000001ff027807 */ /* 0x001fe40000800000 */
[----:B------:R-:W-:Y:S02]  /*9770*/  SEL R0, R0, RZ, P1 ;  /* 0x000000ff00007207 */ /* 0x000fe40000800000 */
[----:B------:R-:W-:Y:S01]  /*9780*/  LOP3.LUT R2, R9, R2, RZ, 0x3c, !PT ;  /* 0x0000000209027212 */ /* 0x000fe200078e3cff */
[----:B-1----:R-:W-:Y:S06]  /*9790*/  @!P0 BRA `(.L_x_245) ;  /* 0x0000000000e48947 */ /* 0x002fec0003800000 */
.L_x_257:
[----:B------:R-:W-:Y:S01]  /*97a0*/  IMAD R5, R0, 0x8, R5 ;  /* 0x0000000800057824 */ /* 0x000fe200078e0205 */
[----:B------:R-:W-:-:S07]  /*97b0*/  SHF.L.U32 R0, R2, 0x1f, RZ ;  /* 0x0000001f02007819 */ /* 0x000fce00000006ff */
.L_x_246:
[----:B-1----:R1:W2:Y:S02]  /*97c0*/  SYNCS.PHASECHK.TRANS64.TRYWAIT P0, [R5+URZ], R0 ;  /* 0x00000000050075a7 */ /* 0x0022a4000800017f */
[----:B--2---:R-:W-:Y:S05]  /*97d0*/  @!P0 NANOSLEEP.SYNCS 0x989680 ;  /* 0x009896800000895d */ /* 0x004fea0003900000 */
[----:B------:R-:W2:Y:S02]  /*97e0*/  @!P0 SYNCS.PHASECHK.TRANS64 P0, [R5+URZ], R0 ;  /* 0x00000000050085a7 */ /* 0x000ea4000800007f */
[----:B--2---:R-:W-:Y:S05]  /*97f0*/  @!P0 BRA `(.L_x_246) ;  /* 0xfffffffc00f08947 */ /* 0x004fea000383ffff */
.L_x_242:
[----:B------:R-:W-:Y:S05]  /*9800*/  BSYNC B0 ;  /* 0x0000000000007941 */ /* 0x000fea0003800000 */
.L_x_241:
[----:B------:R-:W-:Y:S05]  /*9810*/  EXIT ;  /* 0x000000000000794d */ /* 0x000fea0003800000 */
.L_x_15:
[----:B-1----:R-:W-:-:S04]  /*9820*/  IMAD.U32 R3, RZ, RZ, UR43 ;  /* 0x0000002bff037e24 */ /* 0x002fc8000f8e00ff */
[----:B------:R1:W2:Y:S03]  /*9830*/  SYNCS.PHASECHK.TRANS64.TRYWAIT P0, [R3+URZ+-0x8], R0 ;  /* 0xfffff800030075a7 */ /* 0x0002a6000800017f */
[----:B--2---:R-:W-:Y:S05]  /*9840*/  @!P0 NANOSLEEP.SYNCS 0x989680 ;  /* 0x009896800000895d */ /* 0x004fea0003900000 */
[----:B------:R-:W2:Y:S02]  /*9850*/  @!P0 SYNCS.PHASECHK.TRANS64 P0, [R3+URZ+-0x8], R0 ;  /* 0xfffff800030085a7 */ /* 0x000ea4000800007f */
[----:B--2---:R-:W-:Y:S05]  /*9860*/  @!P0 BRA `(.L_x_15) ;  /* 0xfffffffc00ec8947 */ /* 0x004fea000383ffff */
[----:B------:R-:W-:Y:S05]  /*9870*/  BRA `(.L_x_247) ;  /* 0xffffff7c00247947 */ /* 0x000fea000383ffff */
.L_x_20:
[----:B--2---:R2:W3:Y:S02]  /*9880*/  SYNCS.PHASECHK.TRANS64.TRYWAIT P1, [R3+URZ], R0 ;  /* 0x00000000030075a7 */ /* 0x0044e4000802017f */
[----:B---3--:R-:W-:Y:S05]  /*9890*/  @!P1 NANOSLEEP.SYNCS 0x989680 ;  /* 0x009896800000995d */ /* 0x008fea0003900000 */
[----:B------:R-:W3:Y:S02]  /*98a0*/  @!P1 SYNCS.PHASECHK.TRANS64 P1, [R3+URZ], R0 ;  /* 0x00000000030095a7 */ /* 0x000ee4000802007f */
[----:B---3--:R-:W-:Y:S05]  /*98b0*/  @!P1 BRA `(.L_x_20) ;  /* 0xfffffffc00f09947 */ /* 0x008fea000383ffff */
[----:B------:R-:W-:Y:S05]  /*98c0*/  BRA `(.L_x_19) ;  /* 0xffffff7c00987947 */ /* 0x000fea000383ffff */
.L_x_25:
[----:B--2---:R-:W-:-:S04]  /*98d0*/  IMAD.U32 R4, RZ, RZ, UR8 ;  /* 0x00000008ff047e24 */ /* 0x004fc8000f8e00ff */
[----:B------:R2:W3:Y:S03]  /*98e0*/  SYNCS.PHASECHK.TRANS64.TRYWAIT P1, [R4+URZ], R3 ;  /* 0x00000003040075a7 */ /* 0x0004e6000802017f */
[----:B---3--:R-:W-:Y:S05]  /*98f0*/  @!P1 NANOSLEEP.SYNCS 0x989680 ;  /* 0x009896800000995d */ /* 0x008fea0003900000 */
[----:B------:R-:W3:Y:S02]  /*9900*/  @!P1 SYNCS.PHASECHK.TRANS64 P1, [R4+URZ], R3 ;  /* 0x00000003040095a7 */ /* 0x000ee4000802007f */
[----:B---3--:R-:W-:Y:S05]  /*9910*/  @!P1 BRA `(.L_x_25) ;  /* 0xfffffffc00ec9947 */ /* 0x008fea000383ffff */
[----:B------:R-:W-:Y:S05]  /*9920*/  BRA `(.L_x_24) ;  /* 0xffffff8000d87947 */ /* 0x000fea000383ffff */
.L_x_31:
[----:B-1----:R-:W-:-:S04]  /*9930*/  IMAD.U32 R3, RZ, RZ, UR43 ;  /* 0x0000002bff037e24 */ /* 0x002fc8000f8e00ff */
[----:B------:R1:W2:Y:S03]  /*9940*/  SYNCS.PHASECHK.TRANS64.TRYWAIT P0, [R3+URZ+0x8], R0 ;  /* 0x00000800030075a7 */ /* 0x0002a6000800017f */
[----:B--2---:R-:W-:Y:S05]  /*9950*/  @!P0 NANOSLEEP.SYNCS 0x989680 ;  /* 0x009896800000895d */ /* 0x004fea0003900000 */
[----:B------:R-:W2:Y:S02]  /*9960*/  @!P0 SYNCS.PHASECHK.TRANS64 P0, [R3+URZ+0x8], R0 ;  /* 0x00000800030085a7 */ /* 0x000ea4000800007f */
[----:B--2---:R-:W-:Y:S05]  /*9970*/  @!P0 BRA `(.L_x_31) ;  /* 0xfffffffc00ec8947 */ /* 0x004fea000383ffff */
[----:B------:R-:W-:Y:S05]  /*9980*/  BRA `(.L_x_248) ;  /* 0xffffff8800787947 */ /* 0x000fea000383ffff */
.L_x_228:
[----:B------:R-:W-:Y:S01]  /*9990*/  BSSY B1, `(.L_x_249) ;  /* 0x0000006000017945 */ /* 0x000fe20003800000 */
[----:B------:R-:W-:-:S07]  /*99a0*/  IMAD.MOV.U32 R15, RZ, RZ, -0x1 ;  /* 0xffffffffff0f7424 */ /* 0x000fce00078e00ff */
[----:B-----5:R-:W-:Y:S05]  /*99b0*/  WARPSYNC.COLLECTIVE R15, `(.L_x_250) ;  /* 0x000000000f0c7348 */ /* 0x020fea0003c00000 */
[----:B------:R-:W-:Y:S02]  /*99c0*/  ELECT P6, UR62, PT ;  /* 0x00000000003e782f */ /* 0x000fe400038c0000 */
[----:B------:R-:W-:Y:S01]  /*99d0*/  MOV R14, UR62 ;  /* 0x0000003e000e7c02 */ /* 0x000fe20008000f00 */
[----:B-----5:R-:W-:Y:S10]  /*99e0*/  ENDCOLLECTIVE ;  /* 0x000000000000791b */ /* 0x020ff40003800000 */
.L_x_250:
[----:B------:R-:W-:Y:S05]  /*99f0*/  BSYNC B1 ;  /* 0x0000000000017941 */ /* 0x000fea0003800000 */
.L_x_249:
[----:B------:R-:W-:Y:S05]  /*9a00*/  BRA `(.L_x_251) ;  /* 0xfffffff000007947 */ /* 0x000fea000383ffff */
.L_x_231:
[----:B-1----:R1:W2:Y:S02]  /*9a10*/  SYNCS.PHASECHK.TRANS64.TRYWAIT P1, [R11+URZ+0x18], R6 ;  /* 0x000018060b0075a7 */ /* 0x0022a4000802017f */
[----:B--2---:R-:W-:Y:S05]  /*9a20*/  @!P1 NANOSLEEP.SYNCS 0x989680 ;  /* 0x009896800000995d */ /* 0x004fea0003900000 */
[----:B------:R-:W2:Y:S02]  /*9a30*/  @!P1 SYNCS.PHASECHK.TRANS64 P1, [R11+URZ+0x18], R6 ;  /* 0x000018060b0095a7 */ /* 0x000ea4000802007f */
[----:B--2---:R-:W-:Y:S05]  /*9a40*/  @!P1 BRA `(.L_x_231) ;  /* 0xfffffffc00f09947 */ /* 0x004fea000383ffff */
[----:B------:R-:W-:Y:S05]  /*9a50*/  BRA `(.L_x_252) ;  /* 0xfffffff000347947 */ /* 0x000fea000383ffff */
.L_x_240:
[----:B------:R-:W-:Y:S01]  /*9a60*/  BSSY B0, `(.L_x_253) ;  /* 0x0000006000007945 */ /* 0x000fe20003800000 */
[----:B------:R-:W-:-:S07]  /*9a70*/  IMAD.MOV.U32 R15, RZ, RZ, -0x1 ;  /* 0xffffffffff0f7424 */ /* 0x000fce00078e00ff */
[----:B-----5:R-:W-:Y:S05]  /*9a80*/  WARPSYNC.COLLECTIVE R15, `(.L_x_254) ;  /* 0x000000000f0c7348 */ /* 0x020fea0003c00000 */
[----:B------:R-:W-:Y:S02]  /*9a90*/  ELECT P6, UR62, PT ;  /* 0x00000000003e782f */ /* 0x000fe400038c0000 */
[----:B------:R-:W-:Y:S01]  /*9aa0*/  MOV R14, UR62 ;  /* 0x0000003e000e7c02 */ /* 0x000fe20008000f00 */
[----:B-----5:R-:W-:Y:S10]  /*9ab0*/  ENDCOLLECTIVE ;  /* 0x000000000000791b */ /* 0x020ff40003800000 */
.L_x_254:
[----:B------:R-:W-:Y:S05]  /*9ac0*/  BSYNC B0 ;  /* 0x0000000000007941 */ /* 0x000fea0003800000 */
.L_x_253:
[----:B------:R-:W-:Y:S05]  /*9ad0*/  BRA `(.L_x_255) ;  /* 0xfffffff800c07947 */ /* 0x000fea000383ffff */
.L_x_244:
[----:B0-----:R0:W1:Y:S02]  /*9ae0*/  SYNCS.PHASECHK.TRANS64.TRYWAIT P0, [R7+URZ], R2 ;  /* 0x00000002070075a7 */ /* 0x001064000800017f */
[----:B-1----:R-:W-:Y:S05]  /*9af0*/  @!P0 NANOSLEEP.SYNCS 0x989680 ;  /* 0x009896800000895d */ /* 0x002fea0003900000 */
[----:B------:R-:W1:Y:S02]  /*9b00*/  @!P0 SYNCS.PHASECHK.TRANS64 P0, [R7+URZ], R2 ;  /* 0x00000002070085a7 */ /* 0x000e64000800007f */
[----:B-1----:R-:W-:Y:S05]  /*9b10*/  @!P0 BRA `(.L_x_244) ;  /* 0xfffffffc00f08947 */ /* 0x002fea000383ffff */
[----:B------:R-:W-:Y:S05]  /*9b20*/  BRA `(.L_x_256) ;  /* 0xfffffffc00007947 */ /* 0x000fea000383ffff */
.L_x_245:
[----:B0-----:R0:W1:Y:S02]  /*9b30*/  SYNCS.PHASECHK.TRANS64.TRYWAIT P0, [R4+URZ], R3 ;  /* 0x00000003040075a7 */ /* 0x001064000800017f */
[----:B-1----:R-:W-:Y:S05]  /*9b40*/  @!P0 NANOSLEEP.SYNCS 0x989680 ;  /* 0x009896800000895d */ /* 0x002fea0003900000 */
[----:B------:R-:W1:Y:S02]  /*9b50*/  @!P0 SYNCS.PHASECHK.TRANS64 P0, [R4+URZ], R3 ;  /* 0x00000003040085a7 */ /* 0x000e64000800007f */
[----:B-1----:R-:W-:Y:S05]  /*9b60*/  @!P0 BRA `(.L_x_245) ;  /* 0xfffffffc00f08947 */ /* 0x002fea000383ffff */
[----:B------:R-:W-:Y:S05]  /*9b70*/  BRA `(.L_x_257) ;  /* 0xfffffffc00087947 */ /* 0x000fea000383ffff */
.L_x_258:
[----:B------:R-:W-:-:S00]  /*9b80*/  BRA `(.L_x_258) ;  /* 0xfffffffc00fc7947 */ /* 0x000fc0000383ffff */
[----:B------:R-:W-:-:S00]  /*9b90*/  NOP ;  /* 0x0000000000007918 */ /* 0x000fc00000000000 */
        /* <DEDUP_REMOVED lines=14> */
.L_x_259:


//--------------------- .nv.global.init           --------------------------
	.section	.nv.global.init,"aw",@progbits
.nv.global.init:
	.type		$str$22,@object
	.size		$str$22,($str$23 - $str$22)
$str$22:
        /*0000*/ 	.byte	0x6b, 0x5f, 0x74, 0x69, 0x6c, 0x65, 0x5f, 0x63, 0x6f, 0x75, 0x6e, 0x74, 0x20, 0x3e, 0x3d, 0x20
        /*0010*/ 	.byte	0x31, 0x00
	.type		$str$23,@object
	.size		$str$23,(__unnamed_1 - $str$23)
$str$23:
        /*0012*/ 	.byte	0x2f, 0x74, 0x6d, 0x70, 0x2f, 0x63, 0x75, 0x74, 0x6c, 0x61, 0x73, 0x73, 0x5f, 0x73, 0x77, 0x65
        /*0022*/ 	.byte	0x65, 0x70, 0x5f, 0x73, 0x72, 0x63, 0x2f, 0x69, 0x6e, 0x63, 0x6c, 0x75, 0x64, 0x65, 0x2f, 0x63
        /*0032*/ 	.byte	0x75, 0x74, 0x6c, 0x61, 0x73, 0x73, 0x2f, 0x67, 0x65, 0x6d, 0x6d, 0x2f, 0x63, 0x6f, 0x6c, 0x6c
        /*0042*/ 	.byte	0x65, 0x63, 0x74, 0x69, 0x76, 0x65, 0x2f, 0x73, 0x6d, 0x39, 0x30, 0x5f, 0x6d, 0x6d, 0x61, 0x5f
        /*0052*/ 	.byte	0x74, 0x6d, 0x61, 0x5f, 0x67, 0x6d, 0x6d, 0x61, 0x5f, 0x73, 0x73, 0x5f, 0x77, 0x61, 0x72, 0x70
        /*0062*/ 	.byte	0x73, 0x70, 0x65, 0x63, 0x69, 0x61, 0x6c, 0x69, 0x7a, 0x65, 0x64, 0x2e, 0x68, 0x70, 0x70, 0x00
	.type		__unnamed_1,@object
	.size		__unnamed_1,(.L_0 - __unnamed_1)
__unnamed_1:
        /*0072*/ 	.byte	0x76, 0x6f, 0x69, 0x64, 0x20, 0x63, 0x75, 0x74, 0x6c, 0x61, 0x73, 0x73, 0x3a, 0x3a, 0x67, 0x65
        /* <DEDUP_REMOVED lines=180> */
        /*0bc2*/ 	.byte	0x5d, 0x00
.L_0:


//--------------------- .nv.shared._ZN7cutlass13device_kernelINS_4gemm6kernel13GemmUniversalIN4cute5tupleIJiiiiEEENS1_10collective13CollectiveMmaINS1_34MainloopSm90TmaGmmaWarpSpecializedILi3ENS5_IJNS4_1CILi1EEESB_SB_EEENS1_32KernelTmaWarpSpecializedPingpongEEENS5_IJNSA_ILi64EEENSA_ILi192EEENSA_ILi128EEEEEENS_10bfloat16_tENS5_IJlSB_lEEESJ_SK_NS4_8TiledMMAINS4_8MMA_AtomIJNS4_4SM904GMMA28MMA_64x192x16_F32BF16BF16_SSILNSO_5MajorE0ELSQ_0ELNSO_7ScaleInE1ELSR_1EEEEEENS4_6LayoutISC_NS5_IJNSA_ILi0EEESV_SV_EEEEENS5_IJNS4_10UnderscoreESY_SY_EEEEENS4_13SM90_TMA_LOADENS4_14ComposedLayoutINS4_7SwizzleILi3ELi4ELi3EEENS4_18smem_ptr_flag_bitsILi16EEENSU_INS5_IJNSA_ILi8EEESF_EEENS5_IJSF_SB_EEEEEEEvNS4_8identityES11_S1B_vS1C_EENS_8epilogue10collective6detail29Sm90TmaWarpSpecializedAdapterINS1F_15DefaultEpilogueISJ_SK_SK_NS1E_6thread17LinearCombinationISJ_Li1EffLNS1J_9ScaleType4KindE0ELNS_15FloatRoundStyleE2ESJ_EENS1_15EpilogueDefaultEEEEEvvEEEEvNT_6ParamsE --------------------------
	.section	.nv.shared._ZN7cutlass13device_kernelINS_4gemm6kernel13GemmUniversalIN4cute5tupleIJiiiiEEENS1_10collective13CollectiveMmaINS1_34MainloopSm90TmaGmmaWarpSpecializedILi3ENS5_IJNS4_1CILi1EEESB_SB_EEENS1_32KernelTmaWarpSpecializedPingpongEEENS5_IJNSA_ILi64EEENSA_ILi192EEENSA_ILi128EEEEEENS_10bfloat16_tENS5_IJlSB_lEEESJ_SK_NS4_8TiledMMAINS4_8MMA_AtomIJNS4_4SM904GMMA28MMA_64x192x16_F32BF16BF16_SSILNSO_5MajorE0ELSQ_0ELNSO_7ScaleInE1ELSR_1EEEEEENS4_6LayoutISC_NS5_IJNSA_ILi0EEESV_SV_EEEEENS5_IJNS4_10UnderscoreESY_SY_EEEEENS4_13SM90_TMA_LOADENS4_14ComposedLayoutINS4_7SwizzleILi3ELi4ELi3EEENS4_18smem_ptr_flag_bitsILi16EEENSU_INS5_IJNSA_ILi8EEESF_EEENS5_IJSF_SB_EEEEEEEvNS4_8identityES11_S1B_vS1C_EENS_8epilogue10collective6detail29Sm90TmaWarpSpecializedAdapterINS1F_15DefaultEpilogueISJ_SK_SK_NS1E_6thread17LinearCombinationISJ_Li1EffLNS1J_9ScaleType4KindE0ELNS_15FloatRoundStyleE2ESJ_EENS1_15EpilogueDefaultEEEEEvvEEEEvNT_6ParamsE,"aw",@nobits
	.sectionflags	@""
	.align	16
	.zero		1024


//--------------------- .nv.shared.reserved.0     --------------------------
	.section	.nv.shared.reserved.0,"aw",@nobits
	.weak		__nv_reservedSMEM_offset_0_alias
	.size		__nv_reservedSMEM_offset_0_alias, 0, 0
	.other		__nv_reservedSMEM_offset_0_alias,@"STO_CUDA_RESERVED_SHARED STV_DEFAULT"
__nv_reservedSMEM_offset_0_alias:
	.zero		0


//--------------------- .nv.global                --------------------------
	.section	.nv.global,"aw",@nobits
.nv.global:
	.type		_ZN40_INTERNAL_a3107864_4_k_cu_416f366f_126584cute1_E,@object
	.size		_ZN40_INTERNAL_a3107864_4_k_cu_416f366f_126584cute1_E,(_ZN40_INTERNAL_a3107864_4_k_cu_416f366f_126584cuda3std3__45__cpo6cbeginE - _ZN40_INTERNAL_a3107864_4_k_cu_416f366f_126584cute1_E)
_ZN40_INTERNAL_a3107864_4_k_cu_416f366f_126584cute1_E:
	.zero		1
	.type		_ZN40_INTERNAL_a3107864_4_k_cu_416f366f_126584cuda3std3__45__cpo6cbeginE,@object
	.size		_ZN40_INTERNAL_a3107864_4_k_cu_416f366f_126584cuda3std3__45__cpo6cbeginE,(_ZN40_INTERNAL_a3107864_4_k_cu_416f366f_126584cuda3std3__48in_placeE - _ZN40_INTERNAL_a3107864_4_k_cu_416f366f_126584cuda3std3__45__cpo6cbeginE)
_ZN40_INTERNAL_a3107864_4_k_cu_416f366f_126584cuda3std3__45__cpo6cbeginE:
	.zero		1
	.type		_ZN40_INTERNAL_a3107864_4_k_cu_416f366f_126584cuda3std3__48in_placeE,@object
	.size		_ZN40_INTERNAL_a3107864_4_k_cu_416f366f_126584cuda3std3__48in_placeE,(_ZN40_INTERNAL_a3107864_4_k_cu_416f366f_126584cuda3std6ranges3__45__cpo9iter_moveE - _ZN40_INTERNAL_a3107864_4_k_cu_416f366f_126584cuda3std3__48in_placeE)
_ZN40_INTERNAL_a3107864_4_k_cu_416f366f_126584cuda3std3__48in_placeE:
	.zero		1
	.type		_ZN40_INTERNAL_a3107864_4_k_cu_416f366f_126584cuda3std6ranges3__45__cpo9iter_moveE,@object
	.size		_ZN40_INTERNAL_a3107864_4_k_cu_416f366f_126584cuda3std6ranges3__45__cpo9iter_moveE,(_ZN40_INTERNAL_a3107864_4_k_cu_416f366f_126584cuda3std3__45__cpo5beginE - _ZN40_INTERNAL_a3107864_4_k_cu_416f366f_126584cuda3std6ranges3__45__cpo9iter_moveE)
_ZN40_INTERNAL_a3107864_4_k_cu_416f366f_126584cuda3std6ranges3__45__cpo9iter_moveE:
	.zero		1
	.type		_ZN40_INTERNAL_a3107864_4_k_cu_416f366f_126584cuda3std3__45__cpo5beginE,@object
	.size		_ZN40_INTERNAL_a3107864_4_k_cu_416f366f_126584cuda3std3__45__cpo5beginE,(_ZN40_INTERNAL_a3107864_4_k_cu_416f366f_126584cuda3std3__442_GLOBAL__N__a3107864_4_k_cu_416f366f_126586ignoreE - _ZN40_INTERNAL_a3107864_4_k_cu_416f366f_126584cuda3std3__45__cpo5beginE)
_ZN40_INTERNAL_a3107864_4_k_cu_416f366f_126584cuda3std3__45__cpo5beginE:
	.zero		1
	.type		_ZN40_INTERNAL_a3107864_4_k_cu_416f366f_126584cuda3std3__442_GLOBAL__N__a3107864_4_k_cu_416f366f_126586ignoreE,@object
	.size		_ZN40_INTERNAL_a3107864_4_k_cu_416f366f_126584cuda3std3__442_GLOBAL__N__a3107864_4_k_cu_416f366f_126586ignoreE,(_ZN40_INTERNAL_a3107864_4_k_cu_416f366f_126584cute7productE - _ZN40_INTERNAL_a3107864_4_k_cu_416f366f_126584cuda3std3__442_GLOBAL__N__a3107864_4_k_cu_416f366f_126586ignoreE)
_ZN40_INTERNAL_a3107864_4_k_cu_416f366f_126584cuda3std3__442_GLOBAL__N__a3107864_4_k_cu_416f366f_126586ignoreE:
	.zero		1
	.type		_ZN40_INTERNAL_a3107864_4_k_cu_416f366f_126584cute7productE,@object
	.size		_ZN40_INTERNAL_a3107864_4_k_cu_416f366f_126584cute7productE,(_ZN40_INTERNAL_a3107864_4_k_cu_416f366f_126584cuda3std3__45__cpo3endE - _ZN40_INTERNAL_a3107864_4_k_cu_416f366f_126584cute7productE)
_ZN40_INTERNAL_a3107864_4_k_cu_416f366f_126584cute7productE:
	.zero		1
	.type		_ZN40_INTERNAL_a3107864_4_k_cu_416f366f_126584cuda3std3__45__cpo3endE,@object
	.size		_ZN40_INTERNAL_a3107864_4_k_cu_416f366f_126584cuda3std3__45__cpo3endE,(_ZN40_INTERNAL_a3107864_4_k_cu_416f366f_126584cuda3std3__419piecewise_constructE - _ZN40_INTERNAL_a3107864_4_k_cu_416f366f_126584cuda3std3__45__cpo3endE)
_ZN40_INTERNAL_a3107864_4_k_cu_416f366f_126584cuda3std3__45__cpo3endE:
	.zero		1
	.type		_ZN40_INTERNAL_a3107864_4_k_cu_416f366f_126584cuda3std3__419piecewise_constructE,@object
	.size		_ZN40_INTERNAL_a3107864_4_k_cu_416f366f_126584cuda3std3__419piecewise_constructE,(_ZN40_INTERNAL_a3107864_4_k_cu_416f366f_126584cuda3std3__45__cpo4cendE - _ZN40_INTERNAL_a3107864_4_k_cu_416f366f_126584cuda3std3__419piecewise_constructE)
_ZN40_INTERNAL_a3107864_4_k_cu_416f366f_126584cuda3std3__419piecewise_constructE:
	.zero		1
	.type		_ZN40_INTERNAL_a3107864_4_k_cu_416f366f_126584cuda3std3__45__cpo4cendE,@object
	.size		_ZN40_INTERNAL_a3107864_4_k_cu_416f366f_126584cuda3std3__45__cpo4cendE,(_ZN40_INTERNAL_a3107864_4_k_cu_416f366f_126584cuda3std6ranges3__45__cpo4swapE - _ZN40_INTERNAL_a3107864_4_k_cu_416f366f_126584cuda3std3__45__cpo4cendE)
_ZN40_INTERNAL_a3107864_4_k_cu_416f366f_126584cuda3std3__45__cpo4cendE:
	.zero		1
	.type		_ZN40_INTERNAL_a3107864_4_k_cu_416f366f_126584cuda3std6ranges3__45__cpo4swapE,@object
	.size		_ZN40_INTERNAL_a3107864_4_k_cu_416f366f_126584cuda3std6ranges3__45__cpo4swapE,(.L_8 - _ZN40_INTERNAL_a3107864_4_k_cu_416f366f_126584cuda3std6ranges3__45__cpo4swapE)
_ZN40_INTERNAL_a3107864_4_k_cu_416f366f_126584cuda3std6ranges3__45__cpo4swapE:
	.zero		1
.L_8:


//--------------------- .nv.constant0._ZN7cutlass13device_kernelINS_4gemm6kernel13GemmUniversalIN4cute5tupleIJiiiiEEENS1_10collective13CollectiveMmaINS1_34MainloopSm90TmaGmmaWarpSpecializedILi3ENS5_IJNS4_1CILi1EEESB_SB_EEENS1_32KernelTmaWarpSpecializedPingpongEEENS5_IJNSA_ILi64EEENSA_ILi192EEENSA_ILi128EEEEEENS_10bfloat16_tENS5_IJlSB_lEEESJ_SK_NS4_8TiledMMAINS4_8MMA_AtomIJNS4_4SM904GMMA28MMA_64x192x16_F32BF16BF16_SSILNSO_5MajorE0ELSQ_0ELNSO_7ScaleInE1ELSR_1EEEEEENS4_6LayoutISC_NS5_IJNSA_ILi0EEESV_SV_EEEEENS5_IJNS4_10UnderscoreESY_SY_EEEEENS4_13SM90_TMA_LOADENS4_14ComposedLayoutINS4_7SwizzleILi3ELi4ELi3EEENS4_18smem_ptr_flag_bitsILi16EEENSU_INS5_IJNSA_ILi8EEESF_EEENS5_IJSF_SB_EEEEEEEvNS4_8identityES11_S1B_vS1C_EENS_8epilogue10collective6detail29Sm90TmaWarpSpecializedAdapterINS1F_15DefaultEpilogueISJ_SK_SK_NS1E_6thread17LinearCombinationISJ_Li1EffLNS1J_9ScaleType4KindE0ELNS_15FloatRoundStyleE2ESJ_EENS1_15EpilogueDefaultEEEEEvvEEEEvNT_6ParamsE --------------------------
	.section	.nv.constant0._ZN7cutlass13device_kernelINS_4gemm6kernel13GemmUniversalIN4cute5tupleIJiiiiEEENS1_10collective13CollectiveMmaINS1_34MainloopSm90TmaGmmaWarpSpecializedILi3ENS5_IJNS4_1CILi1EEESB_SB_EEENS1_32KernelTmaWarpSpecializedPingpongEEENS5_IJNSA_ILi64EEENSA_ILi192EEENSA_ILi128EEEEEENS_10bfloat16_tENS5_IJlSB_lEEESJ_SK_NS4_8TiledMMAINS4_8MMA_AtomIJNS4_4SM904GMMA28MMA_64x192x16_F32BF16BF16_SSILNSO_5MajorE0ELSQ_0ELNSO_7ScaleInE1ELSR_1EEEEEENS4_6LayoutISC_NS5_IJNSA_ILi0EEESV_SV_EEEEENS5_IJNS4_10UnderscoreESY_SY_EEEEENS4_13SM90_TMA_LOADENS4_14ComposedLayoutINS4_7SwizzleILi3ELi4ELi3EEENS4_18smem_ptr_flag_bitsILi16EEENSU_INS5_IJNSA_ILi8EEESF_EEENS5_IJSF_SB_EEEEEEEvNS4_8identityES11_S1B_vS1C_EENS_8epilogue10collective6detail29Sm90TmaWarpSpecializedAdapterINS1F_15DefaultEpilogueISJ_SK_SK_NS1E_6thread17LinearCombinationISJ_Li1EffLNS1J_9ScaleType4KindE0ELNS_15FloatRoundStyleE2ESJ_EENS1_15EpilogueDefaultEEEEEvvEEEEvNT_6ParamsE,"a",@progbits
	.sectionflags	@""
	.align	4
.nv.constant0._ZN7cutlass13device_kernelINS_4gemm6kernel13GemmUniversalIN4cute5tupleIJiiiiEEENS1_10collective13CollectiveMmaINS1_34MainloopSm90TmaGmmaWarpSpecializedILi3ENS5_IJNS4_1CILi1EEESB_SB_EEENS1_32KernelTmaWarpSpecializedPingpongEEENS5_IJNSA_ILi64EEENSA_ILi192EEENSA_ILi128EEEEEENS_10bfloat16_tENS5_IJlSB_lEEESJ_SK_NS4_8TiledMMAINS4_8MMA_AtomIJNS4_4SM904GMMA28MMA_64x192x16_F32BF16BF16_SSILNSO_5MajorE0ELSQ_0ELNSO_7ScaleInE1ELSR_1EEEEEENS4_6LayoutISC_NS5_IJNSA_ILi0EEESV_SV_EEEEENS5_IJNS4_10UnderscoreESY_SY_EEEEENS4_13SM90_TMA_LOADENS4_14ComposedLayoutINS4_7SwizzleILi3ELi4ELi3EEENS4_18smem_ptr_flag_bitsILi16EEENSU_INS5_IJNSA_ILi8EEESF_EEENS5_IJSF_SB_EEEEEEEvNS4_8identityES11_S1B_vS1C_EENS_8epilogue10collective6detail29Sm90TmaWarpSpecializedAdapterINS1F_15DefaultEpilogueISJ_SK_SK_NS1E_6thread17LinearCombinationISJ_Li1EffLNS1J_9ScaleType4KindE0ELNS_15FloatRoundStyleE2ESJ_EENS1_15EpilogueDefaultEEEEEvvEEEEvNT_6ParamsE:
	.zero		1664


//--------------------- SYMBOLS --------------------------

	.type		.nv.reservedSmem.offset0,@object
	.size		.nv.reservedSmem.offset0,0x4
	.type		__assertfail,@function
